//
// Generated by NVIDIA NVVM Compiler
//
// Compiler Build ID: CL-36424714
// Cuda compilation tools, release 13.0, V13.0.88
// Based on NVVM 20.0.0
//

.version 9.0
.target sm_100
.address_size 64

	// .globl	glm_logistic_diff_nll

.visible .entry glm_logistic_diff_nll(
	.param .u64 .ptr .align 1 glm_logistic_diff_nll_param_0,
	.param .u64 .ptr .align 1 glm_logistic_diff_nll_param_1,
	.param .u64 .ptr .align 1 glm_logistic_diff_nll_param_2,
	.param .u64 .ptr .align 1 glm_logistic_diff_nll_param_3,
	.param .u32 glm_logistic_diff_nll_param_4,
	.param .u32 glm_logistic_diff_nll_param_5
)
{
	.reg .pred 	%p<16>;
	.reg .b32 	%r<84>;
	.reg .b32 	%f<7>;
	.reg .b64 	%rd<17>;
	.reg .b64 	%fd<137>;

	ld.param.u64 	%rd1, [glm_logistic_diff_nll_param_0];
	ld.param.u64 	%rd2, [glm_logistic_diff_nll_param_1];
	ld.param.u64 	%rd3, [glm_logistic_diff_nll_param_2];
	ld.param.u64 	%rd4, [glm_logistic_diff_nll_param_3];
	ld.param.u32 	%r22, [glm_logistic_diff_nll_param_4];
	ld.param.u32 	%r23, [glm_logistic_diff_nll_param_5];
	mov.u32 	%r24, %ctaid.x;
	mov.u32 	%r25, %ntid.x;
	mov.u32 	%r26, %tid.x;
	mad.lo.s32 	%r1, %r24, %r25, %r26;
	mul.lo.s32 	%r27, %r23, %r22;
	setp.ge.s32 	%p1, %r1, %r27;
	@%p1 bra 	$L__BB0_21;
	cvta.to.global.u64 	%rd5, %rd1;
	cvta.to.global.u64 	%rd6, %rd2;
	div.s32 	%r2, %r1, %r22;
	mul.lo.s32 	%r28, %r2, %r22;
	sub.s32 	%r29, %r1, %r28;
	mul.wide.s32 	%rd7, %r1, 8;
	add.s64 	%rd8, %rd5, %rd7;
	ld.global.nc.f64 	%fd1, [%rd8];
	mul.wide.s32 	%rd9, %r29, 8;
	add.s64 	%rd10, %rd6, %rd9;
	ld.global.nc.f64 	%fd2, [%rd10];
	setp.ltu.f64 	%p2, %fd1, 0d0000000000000000;
	@%p2 bra 	$L__BB0_6;
	neg.f64 	%fd28, %fd1;
	fma.rn.f64 	%fd29, %fd1, 0dBFF71547652B82FE, 0d4338000000000000;
	{
	.reg .b32 %temp; 
	mov.b64 	{%r3, %temp}, %fd29;
	}
	mov.f64 	%fd30, 0dC338000000000000;
	add.rn.f64 	%fd31, %fd29, %fd30;
	fma.rn.f64 	%fd32, %fd31, 0dBFE62E42FEFA39EF, %fd28;
	fma.rn.f64 	%fd33, %fd31, 0dBC7ABC9E3B39803F, %fd32;
	fma.rn.f64 	%fd34, %fd33, 0d3E5ADE1569CE2BDF, 0d3E928AF3FCA213EA;
	fma.rn.f64 	%fd35, %fd34, %fd33, 0d3EC71DEE62401315;
	fma.rn.f64 	%fd36, %fd35, %fd33, 0d3EFA01997C89EB71;
	fma.rn.f64 	%fd37, %fd36, %fd33, 0d3F2A01A014761F65;
	fma.rn.f64 	%fd38, %fd37, %fd33, 0d3F56C16C1852B7AF;
	fma.rn.f64 	%fd39, %fd38, %fd33, 0d3F81111111122322;
	fma.rn.f64 	%fd40, %fd39, %fd33, 0d3FA55555555502A1;
	fma.rn.f64 	%fd41, %fd40, %fd33, 0d3FC5555555555511;
	fma.rn.f64 	%fd42, %fd41, %fd33, 0d3FE000000000000B;
	fma.rn.f64 	%fd43, %fd42, %fd33, 0d3FF0000000000000;
	fma.rn.f64 	%fd44, %fd43, %fd33, 0d3FF0000000000000;
	{
	.reg .b32 %temp; 
	mov.b64 	{%r4, %temp}, %fd44;
	}
	{
	.reg .b32 %temp; 
	mov.b64 	{%temp, %r5}, %fd44;
	}
	shl.b32 	%r30, %r3, 20;
	add.s32 	%r31, %r30, %r5;
	mov.b64 	%fd130, {%r4, %r31};
	{
	.reg .b32 %temp; 
	mov.b64 	{%temp, %r32}, %fd28;
	}
	mov.b32 	%f4, %r32;
	abs.f32 	%f1, %f4;
	setp.lt.f32 	%p3, %f1, 0f4086232B;
	@%p3 bra 	$L__BB0_5;
	setp.gt.f64 	%p4, %fd1, 0d0000000000000000;
	mov.f64 	%fd45, 0d7FF0000000000000;
	sub.f64 	%fd46, %fd45, %fd1;
	selp.f64 	%fd130, 0d0000000000000000, %fd46, %p4;
	setp.geu.f32 	%p5, %f1, 0f40874800;
	@%p5 bra 	$L__BB0_5;
	shr.u32 	%r33, %r3, 31;
	add.s32 	%r34, %r3, %r33;
	shr.s32 	%r35, %r34, 1;
	shl.b32 	%r36, %r35, 20;
	add.s32 	%r37, %r5, %r36;
	mov.b64 	%fd47, {%r4, %r37};
	sub.s32 	%r38, %r3, %r35;
	shl.b32 	%r39, %r38, 20;
	add.s32 	%r40, %r39, 1072693248;
	mov.b32 	%r41, 0;
	mov.b64 	%fd48, {%r41, %r40};
	mul.f64 	%fd130, %fd48, %fd47;
$L__BB0_5:
	add.f64 	%fd49, %fd130, 0d3FF0000000000000;
	rcp.rn.f64 	%fd132, %fd49;
	bra.uni 	$L__BB0_10;
$L__BB0_6:
	fma.rn.f64 	%fd50, %fd1, 0d3FF71547652B82FE, 0d4338000000000000;
	{
	.reg .b32 %temp; 
	mov.b64 	{%r6, %temp}, %fd50;
	}
	mov.f64 	%fd51, 0dC338000000000000;
	add.rn.f64 	%fd52, %fd50, %fd51;
	fma.rn.f64 	%fd53, %fd52, 0dBFE62E42FEFA39EF, %fd1;
	fma.rn.f64 	%fd54, %fd52, 0dBC7ABC9E3B39803F, %fd53;
	fma.rn.f64 	%fd55, %fd54, 0d3E5ADE1569CE2BDF, 0d3E928AF3FCA213EA;
	fma.rn.f64 	%fd56, %fd55, %fd54, 0d3EC71DEE62401315;
	fma.rn.f64 	%fd57, %fd56, %fd54, 0d3EFA01997C89EB71;
	fma.rn.f64 	%fd58, %fd57, %fd54, 0d3F2A01A014761F65;
	fma.rn.f64 	%fd59, %fd58, %fd54, 0d3F56C16C1852B7AF;
	fma.rn.f64 	%fd60, %fd59, %fd54, 0d3F81111111122322;
	fma.rn.f64 	%fd61, %fd60, %fd54, 0d3FA55555555502A1;
	fma.rn.f64 	%fd62, %fd61, %fd54, 0d3FC5555555555511;
	fma.rn.f64 	%fd63, %fd62, %fd54, 0d3FE000000000000B;
	fma.rn.f64 	%fd64, %fd63, %fd54, 0d3FF0000000000000;
	fma.rn.f64 	%fd65, %fd64, %fd54, 0d3FF0000000000000;
	{
	.reg .b32 %temp; 
	mov.b64 	{%r7, %temp}, %fd65;
	}
	{
	.reg .b32 %temp; 
	mov.b64 	{%temp, %r8}, %fd65;
	}
	shl.b32 	%r42, %r6, 20;
	add.s32 	%r43, %r42, %r8;
	mov.b64 	%fd131, {%r7, %r43};
	{
	.reg .b32 %temp; 
	mov.b64 	{%temp, %r44}, %fd1;
	}
	mov.b32 	%f5, %r44;
	abs.f32 	%f2, %f5;
	setp.lt.f32 	%p6, %f2, 0f4086232B;
	@%p6 bra 	$L__BB0_9;
	setp.lt.f64 	%p7, %fd1, 0d0000000000000000;
	add.f64 	%fd66, %fd1, 0d7FF0000000000000;
	selp.f64 	%fd131, 0d0000000000000000, %fd66, %p7;
	setp.geu.f32 	%p8, %f2, 0f40874800;
	@%p8 bra 	$L__BB0_9;
	shr.u32 	%r45, %r6, 31;
	add.s32 	%r46, %r6, %r45;
	shr.s32 	%r47, %r46, 1;
	shl.b32 	%r48, %r47, 20;
	add.s32 	%r49, %r8, %r48;
	mov.b64 	%fd67, {%r7, %r49};
	sub.s32 	%r50, %r6, %r47;
	shl.b32 	%r51, %r50, 20;
	add.s32 	%r52, %r51, 1072693248;
	mov.b32 	%r53, 0;
	mov.b64 	%fd68, {%r53, %r52};
	mul.f64 	%fd131, %fd68, %fd67;
$L__BB0_9:
	add.f64 	%fd69, %fd131, 0d3FF0000000000000;
	div.rn.f64 	%fd132, %fd131, %fd69;
$L__BB0_10:
	sub.f64 	%fd70, %fd132, %fd2;
	cvta.to.global.u64 	%rd11, %rd3;
	add.s64 	%rd13, %rd11, %rd7;
	st.global.f64 	[%rd13], %fd70;
	abs.f64 	%fd14, %fd1;
	neg.f64 	%fd71, %fd14;
	fma.rn.f64 	%fd72, %fd14, 0dBFF71547652B82FE, 0d4338000000000000;
	{
	.reg .b32 %temp; 
	mov.b64 	{%r9, %temp}, %fd72;
	}
	mov.f64 	%fd73, 0dC338000000000000;
	add.rn.f64 	%fd74, %fd72, %fd73;
	fma.rn.f64 	%fd75, %fd74, 0dBFE62E42FEFA39EF, %fd71;
	fma.rn.f64 	%fd76, %fd74, 0dBC7ABC9E3B39803F, %fd75;
	fma.rn.f64 	%fd77, %fd76, 0d3E5ADE1569CE2BDF, 0d3E928AF3FCA213EA;
	fma.rn.f64 	%fd78, %fd77, %fd76, 0d3EC71DEE62401315;
	fma.rn.f64 	%fd79, %fd78, %fd76, 0d3EFA01997C89EB71;
	fma.rn.f64 	%fd80, %fd79, %fd76, 0d3F2A01A014761F65;
	fma.rn.f64 	%fd81, %fd80, %fd76, 0d3F56C16C1852B7AF;
	fma.rn.f64 	%fd82, %fd81, %fd76, 0d3F81111111122322;
	fma.rn.f64 	%fd83, %fd82, %fd76, 0d3FA55555555502A1;
	fma.rn.f64 	%fd84, %fd83, %fd76, 0d3FC5555555555511;
	fma.rn.f64 	%fd85, %fd84, %fd76, 0d3FE000000000000B;
	fma.rn.f64 	%fd86, %fd85, %fd76, 0d3FF0000000000000;
	fma.rn.f64 	%fd87, %fd86, %fd76, 0d3FF0000000000000;
	{
	.reg .b32 %temp; 
	mov.b64 	{%r10, %temp}, %fd87;
	}
	{
	.reg .b32 %temp; 
	mov.b64 	{%temp, %r11}, %fd87;
	}
	shl.b32 	%r54, %r9, 20;
	add.s32 	%r55, %r54, %r11;
	mov.b64 	%fd133, {%r10, %r55};
	{
	.reg .b32 %temp; 
	mov.b64 	{%temp, %r56}, %fd71;
	}
	mov.b32 	%f6, %r56;
	abs.f32 	%f3, %f6;
	setp.lt.f32 	%p9, %f3, 0f4086232B;
	@%p9 bra 	$L__BB0_13;
	setp.ne.f64 	%p10, %fd1, 0d0000000000000000;
	mov.f64 	%fd88, 0d7FF0000000000000;
	sub.f64 	%fd89, %fd88, %fd14;
	selp.f64 	%fd133, 0d0000000000000000, %fd89, %p10;
	setp.geu.f32 	%p11, %f3, 0f40874800;
	@%p11 bra 	$L__BB0_13;
	shr.u32 	%r57, %r9, 31;
	add.s32 	%r58, %r9, %r57;
	shr.s32 	%r59, %r58, 1;
	shl.b32 	%r60, %r59, 20;
	add.s32 	%r61, %r11, %r60;
	mov.b64 	%fd90, {%r10, %r61};
	sub.s32 	%r62, %r9, %r59;
	shl.b32 	%r63, %r62, 20;
	add.s32 	%r64, %r63, 1072693248;
	mov.b32 	%r65, 0;
	mov.b64 	%fd91, {%r65, %r64};
	mul.f64 	%fd133, %fd91, %fd90;
$L__BB0_13:
	add.f64 	%fd134, %fd133, 0d3FF0000000000000;
	{
	.reg .b32 %temp; 
	mov.b64 	{%temp, %r80}, %fd134;
	}
	{
	.reg .b32 %temp; 
	mov.b64 	{%r81, %temp}, %fd134;
	}
	setp.gt.s32 	%p12, %r80, 1048575;
	mov.b32 	%r82, -1023;
	@%p12 bra 	$L__BB0_15;
	mul.f64 	%fd134, %fd134, 0d4350000000000000;
	{
	.reg .b32 %temp; 
	mov.b64 	{%temp, %r80}, %fd134;
	}
	{
	.reg .b32 %temp; 
	mov.b64 	{%r81, %temp}, %fd134;
	}
	mov.b32 	%r82, -1077;
$L__BB0_15:
	add.s32 	%r68, %r80, -1;
	setp.gt.u32 	%p13, %r68, 2146435070;
	@%p13 bra 	$L__BB0_19;
	shr.u32 	%r71, %r80, 20;
	add.s32 	%r83, %r82, %r71;
	and.b32  	%r72, %r80, 1048575;
	or.b32  	%r73, %r72, 1072693248;
	mov.b64 	%fd135, {%r81, %r73};
	setp.lt.u32 	%p15, %r73, 1073127583;
	@%p15 bra 	$L__BB0_18;
	{
	.reg .b32 %temp; 
	mov.b64 	{%r74, %temp}, %fd135;
	}
	{
	.reg .b32 %temp; 
	mov.b64 	{%temp, %r75}, %fd135;
	}
	add.s32 	%r76, %r75, -1048576;
	mov.b64 	%fd135, {%r74, %r76};
	add.s32 	%r83, %r83, 1;
$L__BB0_18:
	add.f64 	%fd93, %fd135, 0dBFF0000000000000;
	add.f64 	%fd94, %fd135, 0d3FF0000000000000;
	rcp.approx.ftz.f64 	%fd95, %fd94;
	neg.f64 	%fd96, %fd94;
	fma.rn.f64 	%fd97, %fd96, %fd95, 0d3FF0000000000000;
	fma.rn.f64 	%fd98, %fd97, %fd97, %fd97;
	fma.rn.f64 	%fd99, %fd98, %fd95, %fd95;
	mul.f64 	%fd100, %fd93, %fd99;
	fma.rn.f64 	%fd101, %fd93, %fd99, %fd100;
	mul.f64 	%fd102, %fd101, %fd101;
	fma.rn.f64 	%fd103, %fd102, 0d3EB1380B3AE80F1E, 0d3ED0EE258B7A8B04;
	fma.rn.f64 	%fd104, %fd103, %fd102, 0d3EF3B2669F02676F;
	fma.rn.f64 	%fd105, %fd104, %fd102, 0d3F1745CBA9AB0956;
	fma.rn.f64 	%fd106, %fd105, %fd102, 0d3F3C71C72D1B5154;
	fma.rn.f64 	%fd107, %fd106, %fd102, 0d3F624924923BE72D;
	fma.rn.f64 	%fd108, %fd107, %fd102, 0d3F8999999999A3C4;
	fma.rn.f64 	%fd109, %fd108, %fd102, 0d3FB5555555555554;
	sub.f64 	%fd110, %fd93, %fd101;
	add.f64 	%fd111, %fd110, %fd110;
	neg.f64 	%fd112, %fd101;
	fma.rn.f64 	%fd113, %fd112, %fd93, %fd111;
	mul.f64 	%fd114, %fd99, %fd113;
	mul.f64 	%fd115, %fd102, %fd109;
	fma.rn.f64 	%fd116, %fd115, %fd101, %fd114;
	xor.b32  	%r77, %r83, -2147483648;
	mov.b32 	%r78, 1127219200;
	mov.b64 	%fd117, {%r77, %r78};
	mov.b32 	%r79, -2147483648;
	mov.b64 	%fd118, {%r79, %r78};
	sub.f64 	%fd119, %fd117, %fd118;
	fma.rn.f64 	%fd120, %fd119, 0d3FE62E42FEFA39EF, %fd101;
	fma.rn.f64 	%fd121, %fd119, 0dBFE62E42FEFA39EF, %fd120;
	sub.f64 	%fd122, %fd121, %fd101;
	sub.f64 	%fd123, %fd116, %fd122;
	fma.rn.f64 	%fd124, %fd119, 0d3C7ABC9E3B39803F, %fd123;
	add.f64 	%fd136, %fd120, %fd124;
	bra.uni 	$L__BB0_20;
$L__BB0_19:
	fma.rn.f64 	%fd92, %fd134, 0d7FF0000000000000, 0d7FF0000000000000;
	{
	.reg .b32 %temp; 
	mov.b64 	{%temp, %r69}, %fd134;
	}
	and.b32  	%r70, %r69, 2147483647;
	setp.eq.s32 	%p14, %r70, 0;
	selp.f64 	%fd136, 0dFFF0000000000000, %fd92, %p14;
$L__BB0_20:
	max.f64 	%fd125, %fd1, 0d0000000000000000;
	add.f64 	%fd126, %fd125, %fd136;
	mul.f64 	%fd127, %fd1, %fd2;
	sub.f64 	%fd128, %fd126, %fd127;
	cvta.to.global.u64 	%rd14, %rd4;
	mul.wide.s32 	%rd15, %r2, 8;
	add.s64 	%rd16, %rd14, %rd15;
	atom.global.add.f64 	%fd129, [%rd16], %fd128;
$L__BB0_21:
	ret;

}
	// .globl	glm_add_prior
.visible .entry glm_add_prior(
	.param .u64 .ptr .align 1 glm_add_prior_param_0,
	.param .u64 .ptr .align 1 glm_add_prior_param_1,
	.param .u64 .ptr .align 1 glm_add_prior_param_2,
	.param .u32 glm_add_prior_param_3,
	.param .u32 glm_add_prior_param_4
)
{
	.reg .pred 	%p<2>;
	.reg .b32 	%r<9>;
	.reg .b64 	%rd<12>;
	.reg .b64 	%fd<7>;

	ld.param.u64 	%rd1, [glm_add_prior_param_0];
	ld.param.u64 	%rd2, [glm_add_prior_param_1];
	ld.param.u64 	%rd3, [glm_add_prior_param_2];
	ld.param.u32 	%r2, [glm_add_prior_param_3];
	ld.param.u32 	%r3, [glm_add_prior_param_4];
	mov.u32 	%r4, %ctaid.x;
	mov.u32 	%r5, %ntid.x;
	mov.u32 	%r6, %tid.x;
	mad.lo.s32 	%r1, %r4, %r5, %r6;
	mul.lo.s32 	%r7, %r3, %r2;
	setp.ge.s32 	%p1, %r1, %r7;
	@%p1 bra 	$L__BB1_2;
	cvta.to.global.u64 	%rd4, %rd1;
	cvta.to.global.u64 	%rd5, %rd2;
	cvta.to.global.u64 	%rd6, %rd3;
	div.s32 	%r8, %r1, %r2;
	mul.wide.s32 	%rd7, %r1, 8;
	add.s64 	%rd8, %rd4, %rd7;
	ld.global.nc.f64 	%fd1, [%rd8];
	add.s64 	%rd9, %rd5, %rd7;
	ld.global.f64 	%fd2, [%rd9];
	add.f64 	%fd3, %fd1, %fd2;
	st.global.f64 	[%rd9], %fd3;
	mul.wide.s32 	%rd10, %r8, 8;
	add.s64 	%rd11, %rd6, %rd10;
	mul.f64 	%fd4, %fd1, 0d3FE0000000000000;
	mul.f64 	%fd5, %fd1, %fd4;
	atom.global.add.f64 	%fd6, [%rd11], %fd5;
$L__BB1_2:
	ret;

}


// ===== COMPILED SASS (sm_100) =====

	.target	sm_100

	.elftype	@"ET_EXEC"


//--------------------- .note.nv.tkinfo           --------------------------
	.section	.note.nv.tkinfo,"",@"SHT_NOTE"
	.sectionflags	@"SHF_NOTE_NV_TKINFO"
	.tkinfo
        /*0018*/ 	.word	0x00000002
        /*0030*/ 	.string	""
        /*0030*/ 	.string	"ptxas"
        /*0030*/ 	.string	"Cuda compilation tools, release 13.0, V13.0.88"
        /*0030*/ 	.string	"Build cuda_13.0.r13.0/compiler.36424714_0"
        /*0030*/ 	.string	"-arch sm_100 -m 64 "



//--------------------- .note.nv.cuinfo           --------------------------
	.section	.note.nv.cuinfo,"",@"SHT_NOTE"
	.sectionflags	@"SHF_NOTE_NV_CUINFO"
        /*0018*/ 	.short	0x0002
        /*001a*/ 	.short	0x0064
        /*001c*/ 	.short	0x0082
	.zero		2


//--------------------- .nv.info                  --------------------------
	.section	.nv.info,"",@"SHT_CUDA_INFO"
	.align	4


	//----- nvinfo : EIATTR_REGCOUNT
	.align		4
        /*0000*/ 	.byte	0x04, 0x2f
        /*0002*/ 	.short	(.L_1 - .L_0)
	.align		4
.L_0:
        /*0004*/ 	.word	index@(glm_logistic_diff_nll)
        /*0008*/ 	.word	0x0000001d


	//----- nvinfo : EIATTR_FRAME_SIZE
	.align		4
.L_1:
        /*000c*/ 	.byte	0x04, 0x11
        /*000e*/ 	.short	(.L_3 - .L_2)
	.align		4
.L_2:
        /*0010*/ 	.word	index@($__internal_1_$__cuda_sm20_div_rn_f64_full)
        /*0014*/ 	.word	0x00000000


	//----- nvinfo : EIATTR_FRAME_SIZE
	.align		4
.L_3:
        /*0018*/ 	.byte	0x04, 0x11
        /*001a*/ 	.short	(.L_5 - .L_4)
	.align		4
.L_4:
        /*001c*/ 	.word	index@($__internal_0_$__cuda_sm20_dblrcp_rn_slowpath_v3)
        /*0020*/ 	.word	0x00000000


	//----- nvinfo : EIATTR_FRAME_SIZE
	.align		4
.L_5:
        /*0024*/ 	.byte	0x04, 0x11
        /*0026*/ 	.short	(.L_7 - .L_6)
	.align		4
.L_6:
        /*0028*/ 	.word	index@(glm_logistic_diff_nll)
        /*002c*/ 	.word	0x00000000


	//----- nvinfo : EIATTR_REGCOUNT
	.align		4
.L_7:
        /*0030*/ 	.byte	0x04, 0x2f
        /*0032*/ 	.short	(.L_9 - .L_8)
	.align		4
.L_8:
        /*0034*/ 	.word	index@(glm_add_prior)
        /*0038*/ 	.word	0x00000012


	//----- nvinfo : EIATTR_FRAME_SIZE
	.align		4
.L_9:
        /*003c*/ 	.byte	0x04, 0x11
        /*003e*/ 	.short	(.L_11 - .L_10)
	.align		4
.L_10:
        /*0040*/ 	.word	index@(glm_add_prior)
        /*0044*/ 	.word	0x00000000


	//----- nvinfo : EIATTR_MIN_STACK_SIZE
	.align		4
.L_11:
        /*0048*/ 	.byte	0x04, 0x12
        /*004a*/ 	.short	(.L_13 - .L_12)
	.align		4
.L_12:
        /*004c*/ 	.word	index@(glm_add_prior)
        /*0050*/ 	.word	0x00000000


	//----- nvinfo : EIATTR_MIN_STACK_SIZE
	.align		4
.L_13:
        /*0054*/ 	.byte	0x04, 0x12
        /*0056*/ 	.short	(.L_15 - .L_14)
	.align		4
.L_14:
        /*0058*/ 	.word	index@(glm_logistic_diff_nll)
        /*005c*/ 	.word	0x00000000
.L_15:


//--------------------- .nv.compat                --------------------------
	.section	.nv.compat,"",@"SHT_CUDA_COMPAT_INFO"
	.align	4
        /*0000*/ 	.byte	0x02, 0x09, 0x00, 0x00, 0x02, 0x02, 0x01, 0x00, 0x02, 0x05, 0x05, 0x00, 0x03, 0x07, 0x01, 0x01
        /*0010*/ 	.byte	0x02, 0x03, 0x00, 0x00, 0x02, 0x06, 0x01, 0x00, 0x04, 0x0b, 0x08, 0x00, 0x01, 0x00, 0x00, 0x00
        /*0020*/ 	.byte	0x00, 0x00, 0x00, 0x00


//--------------------- .nv.info.glm_add_prior    --------------------------
	.section	.nv.info.glm_add_prior,"",@"SHT_CUDA_INFO"
	.sectionflags	@""
	.align	4


	//----- nvinfo : EIATTR_CUDA_API_VERSION
	.align		4
        /*0000*/ 	.byte	0x04, 0x37
        /*0002*/ 	.short	(.L_17 - .L_16)
.L_16:
        /*0004*/ 	.word	0x00000082


	//----- nvinfo : EIATTR_KPARAM_INFO
	.align		4
.L_17:
        /*0008*/ 	.byte	0x04, 0x17
        /*000a*/ 	.short	(.L_19 - .L_18)
.L_18:
        /*000c*/ 	.word	0x00000000
        /*0010*/ 	.short	0x0004
        /*0012*/ 	.short	0x001c
        /*0014*/ 	.byte	0x00, 0xf0, 0x11, 0x00


	//----- nvinfo : EIATTR_KPARAM_INFO
	.align		4
.L_19:
        /*0018*/ 	.byte	0x04, 0x17
        /*001a*/ 	.short	(.L_21 - .L_20)
.L_20:
        /*001c*/ 	.word	0x00000000
        /*0020*/ 	.short	0x0003
        /*0022*/ 	.short	0x0018
        /*0024*/ 	.byte	0x00, 0xf0, 0x11, 0x00


	//----- nvinfo : EIATTR_KPARAM_INFO
	.align		4
.L_21:
        /*0028*/ 	.byte	0x04, 0x17
        /*002a*/ 	.short	(.L_23 - .L_22)
.L_22:
        /*002c*/ 	.word	0x00000000
        /*0030*/ 	.short	0x0002
        /*0032*/ 	.short	0x0010
        /*0034*/ 	.byte	0x00, 0xf5, 0x21, 0x00


	//----- nvinfo : EIATTR_KPARAM_INFO
	.align		4
.L_23:
        /*0038*/ 	.byte	0x04, 0x17
        /*003a*/ 	.short	(.L_25 - .L_24)
.L_24:
        /*003c*/ 	.word	0x00000000
        /*0040*/ 	.short	0x0001
        /*0042*/ 	.short	0x0008
        /*0044*/ 	.byte	0x00, 0xf5, 0x21, 0x00


	//----- nvinfo : EIATTR_KPARAM_INFO
	.align		4
.L_25:
        /*0048*/ 	.byte	0x04, 0x17
        /*004a*/ 	.short	(.L_27 - .L_26)
.L_26:
        /*004c*/ 	.word	0x00000000
        /*0050*/ 	.short	0x0000
        /*0052*/ 	.short	0x0000
        /*0054*/ 	.byte	0x00, 0xf5, 0x21, 0x00


	//----- nvinfo : EIATTR_SPARSE_MMA_MASK
	.align		4
.L_27:
        /*0058*/ 	.byte	0x03, 0x50
        /*005a*/ 	.short	0x0000


	//----- nvinfo : EIATTR_MAXREG_COUNT
	.align		4
        /*005c*/ 	.byte	0x03, 0x1b
        /*005e*/ 	.short	0x00ff


	//----- nvinfo : EIATTR_MERCURY_ISA_VERSION
	.align		4
        /*0060*/ 	.byte	0x03, 0x5f
        /*0062*/ 	.short	0x0101


	//----- nvinfo : EIATTR_VRC_CTA_INIT_COUNT
	.align		4
        /*0064*/ 	.byte	0x02, 0x4a
	.zero		1
	.zero		1


	//----- nvinfo : EIATTR_EXIT_INSTR_OFFSETS
	.align		4
        /*0068*/ 	.byte	0x04, 0x1c
        /*006a*/ 	.short	(.L_29 - .L_28)


	//   ....[0]....
.L_28:
        /*006c*/ 	.word	0x00000080


	//   ....[1]....
        /*0070*/ 	.word	0x000002e0


	//----- nvinfo : EIATTR_CBANK_PARAM_SIZE
	.align		4
.L_29:
        /*0074*/ 	.byte	0x03, 0x19
        /*0076*/ 	.short	0x0020


	//----- nvinfo : EIATTR_PARAM_CBANK
	.align		4
        /*0078*/ 	.byte	0x04, 0x0a
        /*007a*/ 	.short	(.L_31 - .L_30)
	.align		4
.L_30:
        /*007c*/ 	.word	index@(.nv.constant0.glm_add_prior)
        /*0080*/ 	.short	0x0380
        /*0082*/ 	.short	0x0020


	//----- nvinfo : EIATTR_SW_WAR
	.align		4
.L_31:
        /*0084*/ 	.byte	0x04, 0x36
        /*0086*/ 	.short	(.L_33 - .L_32)
.L_32:
        /*0088*/ 	.word	0x00000008
.L_33:


//--------------------- .nv.info.glm_logistic_diff_nll --------------------------
	.section	.nv.info.glm_logistic_diff_nll,"",@"SHT_CUDA_INFO"
	.sectionflags	@""
	.align	4


	//----- nvinfo : EIATTR_CUDA_API_VERSION
	.align		4
        /*0000*/ 	.byte	0x04, 0x37
        /*0002*/ 	.short	(.L_35 - .L_34)
.L_34:
        /*0004*/ 	.word	0x00000082


	//----- nvinfo : EIATTR_KPARAM_INFO
	.align		4
.L_35:
        /*0008*/ 	.byte	0x04, 0x17
        /*000a*/ 	.short	(.L_37 - .L_36)
.L_36:
        /*000c*/ 	.word	0x00000000
        /*0010*/ 	.short	0x0005
        /*0012*/ 	.short	0x0024
        /*0014*/ 	.byte	0x00, 0xf0, 0x11, 0x00


	//----- nvinfo : EIATTR_KPARAM_INFO
	.align		4
.L_37:
        /*0018*/ 	.byte	0x04, 0x17
        /*001a*/ 	.short	(.L_39 - .L_38)
.L_38:
        /*001c*/ 	.word	0x00000000
        /*0020*/ 	.short	0x0004
        /*0022*/ 	.short	0x0020
        /*0024*/ 	.byte	0x00, 0xf0, 0x11, 0x00


	//----- nvinfo : EIATTR_KPARAM_INFO
	.align		4
.L_39:
        /*0028*/ 	.byte	0x04, 0x17
        /*002a*/ 	.short	(.L_41 - .L_40)
.L_40:
        /*002c*/ 	.word	0x00000000
        /*0030*/ 	.short	0x0003
        /*0032*/ 	.short	0x0018
        /*0034*/ 	.byte	0x00, 0xf5, 0x21, 0x00


	//----- nvinfo : EIATTR_KPARAM_INFO
	.align		4
.L_41:
        /*0038*/ 	.byte	0x04, 0x17
        /*003a*/ 	.short	(.L_43 - .L_42)
.L_42:
        /*003c*/ 	.word	0x00000000
        /*0040*/ 	.short	0x0002
        /*0042*/ 	.short	0x0010
        /*0044*/ 	.byte	0x00, 0xf5, 0x21, 0x00


	//----- nvinfo : EIATTR_KPARAM_INFO
	.align		4
.L_43:
        /*0048*/ 	.byte	0x04, 0x17
        /*004a*/ 	.short	(.L_45 - .L_44)
.L_44:
        /*004c*/ 	.word	0x00000000
        /*0050*/ 	.short	0x0001
        /*0052*/ 	.short	0x0008
        /*0054*/ 	.byte	0x00, 0xf5, 0x21, 0x00


	//----- nvinfo : EIATTR_KPARAM_INFO
	.align		4
.L_45:
        /*0058*/ 	.byte	0x04, 0x17
        /*005a*/ 	.short	(.L_47 - .L_46)
.L_46:
        /*005c*/ 	.word	0x00000000
        /*0060*/ 	.short	0x0000
        /*0062*/ 	.short	0x0000
        /*0064*/ 	.byte	0x00, 0xf5, 0x21, 0x00


	//----- nvinfo : EIATTR_SPARSE_MMA_MASK
	.align		4
.L_47:
        /*0068*/ 	.byte	0x03, 0x50
        /*006a*/ 	.short	0x0000


	//----- nvinfo : EIATTR_MAXREG_COUNT
	.align		4
        /*006c*/ 	.byte	0x03, 0x1b
        /*006e*/ 	.short	0x00ff


	//----- nvinfo : EIATTR_MERCURY_ISA_VERSION
	.align		4
        /*0070*/ 	.byte	0x03, 0x5f
        /*0072*/ 	.short	0x0101


	//----- nvinfo : EIATTR_VRC_CTA_INIT_COUNT
	.align		4
        /*0074*/ 	.byte	0x02, 0x4a
	.zero		1
	.zero		1


	//----- nvinfo : EIATTR_EXIT_INSTR_OFFSETS
	.align		4
        /*0078*/ 	.byte	0x04, 0x1c
        /*007a*/ 	.short	(.L_49 - .L_48)


	//   ....[0]....
.L_48:
        /*007c*/ 	.word	0x00000080


	//   ....[1]....
        /*0080*/ 	.word	0x000016c0


	//----- nvinfo : EIATTR_CRS_STACK_SIZE
	.align		4
.L_49:
        /*0084*/ 	.byte	0x04, 0x1e
        /*0086*/ 	.short	(.L_51 - .L_50)
.L_50:
        /*0088*/ 	.word	0x00000000


	//----- nvinfo : EIATTR_CBANK_PARAM_SIZE
	.align		4
.L_51:
        /*008c*/ 	.byte	0x03, 0x19
        /*008e*/ 	.short	0x0028


	//----- nvinfo : EIATTR_PARAM_CBANK
	.align		4
        /*0090*/ 	.byte	0x04, 0x0a
        /*0092*/ 	.short	(.L_53 - .L_52)
	.align		4
.L_52:
        /*0094*/ 	.word	index@(.nv.constant0.glm_logistic_diff_nll)
        /*0098*/ 	.short	0x0380
        /*009a*/ 	.short	0x0028


	//----- nvinfo : EIATTR_SW_WAR
	.align		4
.L_53:
        /*009c*/ 	.byte	0x04, 0x36
        /*009e*/ 	.short	(.L_55 - .L_54)
.L_54:
        /*00a0*/ 	.word	0x00000008
.L_55:


//--------------------- .nv.callgraph             --------------------------
	.section	.nv.callgraph,"",@"SHT_CUDA_CALLGRAPH"
	.align	4
	.sectionentsize	8
	.align		4
        /*0000*/ 	.word	0x00000000
	.align		4
        /*0004*/ 	.word	0xffffffff
	.align		4
        /*0008*/ 	.word	0x00000000
	.align		4
        /*000c*/ 	.word	0xfffffffe
	.align		4
        /*0010*/ 	.word	0x00000000
	.align		4
        /*0014*/ 	.word	0xfffffffd
	.align		4
        /*0018*/ 	.word	0x00000000
	.align		4
        /*001c*/ 	.word	0xfffffffc


//--------------------- .text.glm_add_prior       --------------------------
	.section	.text.glm_add_prior,"ax",@progbits
	.align	128
        .global         glm_add_prior
        .type           glm_add_prior,@function
        .size           glm_add_prior,(.L_x_28 - glm_add_prior)
        .other          glm_add_prior,@"STO_CUDA_ENTRY STV_DEFAULT"
glm_add_prior:
.text.glm_add_prior:
[----:B------:R-:W-:Y:S01]  /*0000*/  LDC R1, c[0x0][0x37c] ;  /* 0x0000df00ff017b82 */ /* 0x000fe20000000800 */
[----:B------:R-:W0:Y:S07]  /*0010*/  S2R R0, SR_TID.X ;  /* 0x0000000000007919 */ /* 0x000e2e0000002100 */
[----:B------:R-:W0:Y:S08]  /*0020*/  S2UR UR4, SR_CTAID.X ;  /* 0x00000000000479c3 */ /* 0x000e300000002500 */
[----:B------:R-:W0:Y:S08]  /*0030*/  LDC R11, c[0x0][0x360] ;  /* 0x0000d800ff0b7b82 */ /* 0x000e300000000800 */
[----:B------:R-:W1:Y:S01]  /*0040*/  LDC.64 R2, c[0x0][0x398] ;  /* 0x0000e600ff027b82 */ /* 0x000e620000000a00 */
[----:B0-----:R-:W-:-:S02]  /*0050*/  IMAD R11, R11, UR4, R0 ;  /* 0x000000040b0b7c24 */ /* 0x001fc4000f8e0200 */
[----:B-1----:R-:W-:-:S05]  /*0060*/  IMAD R0, R3, R2, RZ ;  /* 0x0000000203007224 */ /* 0x002fca00078e02ff */
[----:B------:R-:W-:-:S13]  /*0070*/  ISETP.GE.AND P0, PT, R11, R0, PT ;  /* 0x000000000b00720c */ /* 0x000fda0003f06270 */
[----:B------:R-:W-:Y:S05]  /*0080*/  @P0 EXIT ;  /* 0x000000000000094d */ /* 0x000fea0003800000 */
[----:B------:R-:W0:Y:S01]  /*0090*/  LDC.64 R6, c[0x0][0x380] ;  /* 0x0000e000ff067b82 */ /* 0x000e220000000a00 */
[----:B------:R-:W1:Y:S07]  /*00a0*/  LDCU.64 UR4, c[0x0][0x358] ;  /* 0x00006b00ff0477ac */ /* 0x000e6e0008000a00 */
[----:B------:R-:W2:Y:S01]  /*00b0*/  LDC.64 R4, c[0x0][0x388] ;  /* 0x0000e200ff047b82 */ /* 0x000ea20000000a00 */
[----:B0-----:R-:W-:-:S06]  /*00c0*/  IMAD.WIDE R6, R11, 0x8, R6 ;  /* 0x000000080b067825 */ /* 0x001fcc00078e0206 */
[----:B-1----:R-:W3:Y:S01]  /*00d0*/  LDG.E.64.CONSTANT R6, desc[UR4][R6.64] ;  /* 0x0000000406067981 */ /* 0x002ee2000c1e9b00 */
[----:B--2---:R-:W-:-:S05]  /*00e0*/  IMAD.WIDE R4, R11, 0x8, R4 ;  /* 0x000000080b047825 */ /* 0x004fca00078e0204 */
[----:B------:R-:W2:Y:S01]  /*00f0*/  LDG.E.64 R8, desc[UR4][R4.64] ;  /* 0x0000000404087981 */ /* 0x000ea2000c1e1b00 */
[----:B------:R-:W-:-:S04]  /*0100*/  IABS R15, R2 ;  /* 0x00000002000f7213 */ /* 0x000fc80000000000 */
[----:B------:R-:W0:Y:S08]  /*0110*/  I2F.RP R0, R15 ;  /* 0x0000000f00007306 */ /* 0x000e300000209400 */
[----:B0-----:R-:W0:Y:S02]  /*0120*/  MUFU.RCP R0, R0 ;  /* 0x0000000000007308 */ /* 0x001e240000001000 */
[----:B0-----:R-:W-:-:S06]  /*0130*/  VIADD R12, R0, 0xffffffe ;  /* 0x0ffffffe000c7836 */ /* 0x001fcc0000000000 */
[----:B------:R0:W1:Y:S02]  /*0140*/  F2I.FTZ.U32.TRUNC.NTZ R13, R12 ;  /* 0x0000000c000d7305 */ /* 0x000064000021f000 */
[----:B0-----:R-:W-:Y:S02]  /*0150*/  HFMA2 R12, -RZ, RZ, 0, 0 ;  /* 0x00000000ff0c7431 */ /* 0x001fe400000001ff */
[----:B-1----:R-:W-:-:S04]  /*0160*/  IMAD.MOV R10, RZ, RZ, -R13 ;  /* 0x000000ffff0a7224 */ /* 0x002fc800078e0a0d */
[----:B------:R-:W-:Y:S01]  /*0170*/  IMAD R3, R10, R15, RZ ;  /* 0x0000000f0a037224 */ /* 0x000fe200078e02ff */
[----:B------:R-:W-:Y:S02]  /*0180*/  IABS R10, R11 ;  /* 0x0000000b000a7213 */ /* 0x000fe40000000000 */
[----:B------:R-:W-:Y:S01]  /*0190*/  LOP3.LUT R11, R11, R2, RZ, 0x3c, !PT ;  /* 0x000000020b0b7212 */ /* 0x000fe200078e3cff */
[----:B------:R-:W-:-:S03]  /*01a0*/  IMAD.HI.U32 R13, R13, R3, R12 ;  /* 0x000000030d0d7227 */ /* 0x000fc600078e000c */
[----:B------:R-:W-:-:S03]  /*01b0*/  ISETP.GE.AND P1, PT, R11, RZ, PT ;  /* 0x000000ff0b00720c */ /* 0x000fc60003f26270 */
[----:B------:R-:W-:Y:S02]  /*01c0*/  IMAD.HI.U32 R3, R13, R10, RZ ;  /* 0x0000000a0d037227 */ /* 0x000fe400078e00ff */
[----:B------:R-:W0:Y:S02]  /*01d0*/  LDC.64 R12, c[0x0][0x390] ;  /* 0x0000e400ff0c7b82 */ /* 0x000e240000000a00 */
[----:B------:R-:W-:-:S04]  /*01e0*/  IMAD.MOV R0, RZ, RZ, -R3 ;  /* 0x000000ffff007224 */ /* 0x000fc800078e0a03 */
[----:B------:R-:W-:-:S05]  /*01f0*/  IMAD R0, R15, R0, R10 ;  /* 0x000000000f007224 */ /* 0x000fca00078e020a */
[----:B------:R-:W-:-:S13]  /*0200*/  ISETP.GT.U32.AND P2, PT, R15, R0, PT ;  /* 0x000000000f00720c */ /* 0x000fda0003f44070 */
[-C--:B------:R-:W-:Y:S01]  /*0210*/  @!P2 IADD3 R0, PT, PT, R0, -R15.reuse, RZ ;  /* 0x8000000f0000a210 */ /* 0x080fe20007ffe0ff */
[----:B------:R-:W-:Y:S01]  /*0220*/  @!P2 VIADD R3, R3, 0x1 ;  /* 0x000000010303a836 */ /* 0x000fe20000000000 */
[----:B------:R-:W-:Y:S02]  /*0230*/  ISETP.NE.AND P2, PT, R2, RZ, PT ;  /* 0x000000ff0200720c */ /* 0x000fe40003f45270 */
[----:B------:R-:W-:-:S13]  /*0240*/  ISETP.GE.U32.AND P0, PT, R0, R15, PT ;  /* 0x0000000f0000720c */ /* 0x000fda0003f06070 */
[----:B------:R-:W-:-:S04]  /*0250*/  @P0 IADD3 R3, PT, PT, R3, 0x1, RZ ;  /* 0x0000000103030810 */ /* 0x000fc80007ffe0ff */
[----:B------:R-:W-:Y:S02]  /*0260*/  @!P1 IADD3 R3, PT, PT, -R3, RZ, RZ ;  /* 0x000000ff03039210 */ /* 0x000fe40007ffe1ff */
[----:B------:R-:W-:-:S05]  /*0270*/  @!P2 LOP3.LUT R3, RZ, R2, RZ, 0x33, !PT ;  /* 0x00000002ff03a212 */ /* 0x000fca00078e33ff */
[----:B0-----:R-:W-:Y:S01]  /*0280*/  IMAD.WIDE R2, R3, 0x8, R12 ;  /* 0x0000000803027825 */ /* 0x001fe200078e020c */
[C---:B---3--:R-:W-:Y:S02]  /*0290*/  DMUL R10, R6.reuse, 0.5 ;  /* 0x3fe00000060a7828 */ /* 0x048fe40000000000 */
[----:B--2---:R-:W-:-:S06]  /*02a0*/  DADD R8, R6, R8 ;  /* 0x0000000006087229 */ /* 0x004fcc0000000008 */
[----:B------:R-:W-:Y:S01]  /*02b0*/  DMUL R10, R6, R10 ;  /* 0x0000000a060a7228 */ /* 0x000fe20000000000 */
[----:B------:R-:W-:Y:S06]  /*02c0*/  STG.E.64 desc[UR4][R4.64], R8 ;  /* 0x0000000804007986 */ /* 0x000fec000c101b04 */
[----:B------:R-:W-:Y:S01]  /*02d0*/  REDG.E.ADD.F64.RN.STRONG.GPU desc[UR4][R2.64], R10 ;  /* 0x0000000a020079a6 */ /* 0x000fe2000c12ff04 */
[----:B------:R-:W-:Y:S05]  /*02e0*/  EXIT ;  /* 0x000000000000794d */ /* 0x000fea0003800000 */
.L_x_0:
[----:B------:R-:W-:-:S00]  /*02f0*/  BRA `(.L_x_0) ;  /* 0xfffffffc00fc7947 */ /* 0x000fc0000383ffff */
[----:B------:R-:W-:-:S00]  /*0300*/  NOP ;  /* 0x0000000000007918 */ /* 0x000fc00000000000 */
[----:B------:R-:W-:-:S00]  /*0310*/  NOP ;  /* 0x0000000000007918 */ /* 0x000fc00000000000 */
[----:B------:R-:W-:-:S00]  /*0320*/  NOP ;  /* 0x0000000000007918 */ /* 0x000fc00000000000 */
[----:B------:R-:W-:-:S00]  /*0330*/  NOP ;  /* 0x0000000000007918 */ /* 0x000fc00000000000 */
[----:B------:R-:W-:-:S00]  /*0340*/  NOP ;  /* 0x0000000000007918 */ /* 0x000fc00000000000 */
[----:B------:R-:W-:-:S00]  /*0350*/  NOP ;  /* 0x0000000000007918 */ /* 0x000fc00000000000 */
[----:B------:R-:W-:-:S00]  /*0360*/  NOP ;  /* 0x0000000000007918 */ /* 0x000fc00000000000 */
[----:B------:R-:W-:-:S00]  /*0370*/  NOP ;  /* 0x0000000000007918 */ /* 0x000fc00000000000 */
.L_x_28:


//--------------------- .text.glm_logistic_diff_nll --------------------------
	.section	.text.glm_logistic_diff_nll,"ax",@progbits
	.align	128
        .global         glm_logistic_diff_nll
        .type           glm_logistic_diff_nll,@function
        .size           glm_logistic_diff_nll,(.L_x_27 - glm_logistic_diff_nll)
        .other          glm_logistic_diff_nll,@"STO_CUDA_ENTRY STV_DEFAULT"
glm_logistic_diff_nll:
.text.glm_logistic_diff_nll:
        /* <DEDUP_REMOVED lines=9> */
[----:B------:R-:W-:Y:S01]  /*0090*/  IABS R6, R2 ;  /* 0x0000000200067213 */ /* 0x000fe20000000000 */
[----:B------:R-:W0:Y:S01]  /*00a0*/  LDCU.64 UR4, c[0x0][0x358] ;  /* 0x00006b00ff0477ac */ /* 0x000e220008000a00 */
[----:B------:R-:W-:Y:S02]  /*00b0*/  IABS R7, R15 ;  /* 0x0000000f00077213 */ /* 0x000fe40000000000 */
[----:B------:R-:W1:Y:S08]  /*00c0*/  I2F.RP R0, R6 ;  /* 0x0000000600007306 */ /* 0x000e700000209400 */
[----:B-1----:R-:W1:Y:S02]  /*00d0*/  MUFU.RCP R0, R0 ;  /* 0x0000000000007308 */ /* 0x002e640000001000 */
[----:B-1----:R-:W-:-:S06]  /*00e0*/  VIADD R4, R0, 0xffffffe ;  /* 0x0ffffffe00047836 */ /* 0x002fcc0000000000 */
[----:B------:R1:W2:Y:S02]  /*00f0*/  F2I.FTZ.U32.TRUNC.NTZ R5, R4 ;  /* 0x0000000400057305 */ /* 0x0002a4000021f000 */
[----:B-1----:R-:W-:Y:S02]  /*0100*/  IMAD.MOV.U32 R4, RZ, RZ, RZ ;  /* 0x000000ffff047224 */ /* 0x002fe400078e00ff */
[----:B--2---:R-:W-:-:S04]  /*0110*/  IMAD.MOV R3, RZ, RZ, -R5 ;  /* 0x000000ffff037224 */ /* 0x004fc800078e0a05 */
[----:B------:R-:W-:-:S04]  /*0120*/  IMAD R3, R3, R6, RZ ;  /* 0x0000000603037224 */ /* 0x000fc800078e02ff */
[----:B------:R-:W-:-:S04]  /*0130*/  IMAD.HI.U32 R5, R5, R3, R4 ;  /* 0x0000000305057227 */ /* 0x000fc800078e0004 */
[----:B------:R-:W-:-:S04]  /*0140*/  IMAD.MOV.U32 R3, RZ, RZ, R7 ;  /* 0x000000ffff037224 */ /* 0x000fc800078e0007 */
[----:B------:R-:W-:-:S04]  /*0150*/  IMAD.HI.U32 R0, R5, R3, RZ ;  /* 0x0000000305007227 */ /* 0x000fc800078e00ff */
[----:B------:R-:W-:-:S04]  /*0160*/  IMAD.MOV R5, RZ, RZ, -R0 ;  /* 0x000000ffff057224 */ /* 0x000fc800078e0a00 */
[C---:B------:R-:W-:Y:S02]  /*0170*/  IMAD R3, R6.reuse, R5, R3 ;  /* 0x0000000506037224 */ /* 0x040fe400078e0203 */
[----:B------:R-:W1:Y:S03]  /*0180*/  LDC.64 R4, c[0x0][0x380] ;  /* 0x0000e000ff047b82 */ /* 0x000e660000000a00 */
[----:B------:R-:W-:-:S13]  /*0190*/  ISETP.GT.U32.AND P1, PT, R6, R3, PT ;  /* 0x000000030600720c */ /* 0x000fda0003f24070 */
[----:B------:R-:W-:Y:S02]  /*01a0*/  @!P1 IMAD.IADD R3, R3, 0x1, -R6 ;  /* 0x0000000103039824 */ /* 0x000fe400078e0a06 */
[----:B------:R-:W-:Y:S01]  /*01b0*/  @!P1 VIADD R0, R0, 0x1 ;  /* 0x0000000100009836 */ /* 0x000fe20000000000 */
[----:B------:R-:W-:Y:S02]  /*01c0*/  ISETP.NE.AND P1, PT, R2, RZ, PT ;  /* 0x000000ff0200720c */ /* 0x000fe40003f25270 */
[----:B------:R-:W-:Y:S02]  /*01d0*/  ISETP.GE.U32.AND P0, PT, R3, R6, PT ;  /* 0x000000060300720c */ /* 0x000fe40003f06070 */
[C---:B------:R-:W-:Y:S01]  /*01e0*/  LOP3.LUT R3, R15.reuse, R2, RZ, 0x3c, !PT ;  /* 0x000000020f037212 */ /* 0x040fe200078e3cff */
[----:B------:R-:W2:Y:S01]  /*01f0*/  LDC.64 R6, c[0x0][0x388] ;  /* 0x0000e200ff067b82 */ /* 0x000ea20000000a00 */
[----:B-1----:R-:W-:Y:S02]  /*0200*/  IMAD.WIDE R4, R15, 0x8, R4 ;  /* 0x000000080f047825 */ /* 0x002fe400078e0204 */
[----:B------:R-:W-:-:S04]  /*0210*/  ISETP.GE.AND P2, PT, R3, RZ, PT ;  /* 0x000000ff0300720c */ /* 0x000fc80003f46270 */
[----:B0-----:R-:W3:Y:S03]  /*0220*/  LDG.E.64.CONSTANT R4, desc[UR4][R4.64] ;  /* 0x0000000404047981 */ /* 0x001ee6000c1e9b00 */
[----:B------:R-:W-:-:S06]  /*0230*/  @P0 VIADD R0, R0, 0x1 ;  /* 0x0000000100000836 */ /* 0x000fcc0000000000 */
[----:B------:R-:W-:Y:S02]  /*0240*/  @!P2 IADD3 R0, PT, PT, -R0, RZ, RZ ;  /* 0x000000ff0000a210 */ /* 0x000fe40007ffe1ff */
[----:B------:R-:W-:-:S05]  /*0250*/  @!P1 LOP3.LUT R0, RZ, R2, RZ, 0x33, !PT ;  /* 0x00000002ff009212 */ /* 0x000fca00078e33ff */
[----:B------:R-:W-:-:S04]  /*0260*/  IMAD.MOV R3, RZ, RZ, -R0 ;  /* 0x000000ffff037224 */ /* 0x000fc800078e0a00 */
[----:B------:R-:W-:-:S04]  /*0270*/  IMAD R3, R2, R3, R15 ;  /* 0x0000000302037224 */ /* 0x000fc800078e020f */
[----:B--2---:R-:W-:-:S06]  /*0280*/  IMAD.WIDE R6, R3, 0x8, R6 ;  /* 0x0000000803067825 */ /* 0x004fcc00078e0206 */
[----:B------:R-:W5:Y:S01]  /*0290*/  LDG.E.64.CONSTANT R6, desc[UR4][R6.64] ;  /* 0x0000000406067981 */ /* 0x000f62000c1e9b00 */
[----:B------:R-:W-:Y:S01]  /*02a0*/  BSSY.RECONVERGENT B0, `(.L_x_1) ;  /* 0x00000a0000007945 */ /* 0x000fe20003800200 */
[----:B---3--:R-:W-:-:S14]  /*02b0*/  DSETP.GE.AND P0, PT, R4, RZ, PT ;  /* 0x000000ff0400722a */ /* 0x008fdc0003f06000 */
[----:B------:R-:W-:Y:S05]  /*02c0*/  @!P0 BRA `(.L_x_2) ;  /* 0x0000000400348947 */ /* 0x000fea0003800000 */
[----:B------:R-:W-:Y:S01]  /*02d0*/  IMAD.MOV.U32 R2, RZ, RZ, 0x652b82fe ;  /* 0x652b82feff027424 */ /* 0x000fe200078e00ff */
[----:B------:R-:W-:Y:S01]  /*02e0*/  UMOV UR6, 0xfefa39ef ;  /* 0xfefa39ef00067882 */ /* 0x000fe20000000000 */
[----:B------:R-:W-:Y:S01]  /*02f0*/  IMAD.MOV.U32 R3, RZ, RZ, 0x3ff71547 ;  /* 0x3ff71547ff037424 */ /* 0x000fe200078e00ff */
[----:B------:R-:W-:Y:S01]  /*0300*/  UMOV UR7, 0x3fe62e42 ;  /* 0x3fe62e4200077882 */ /* 0x000fe20000000000 */
[----:B------:R-:W-:Y:S01]  /*0310*/  DADD R12, -RZ, -R4 ;  /* 0x00000000ff0c7229 */ /* 0x000fe20000000904 */
[----:B------:R-:W-:Y:S03]  /*0320*/  BSSY.RECONVERGENT B1, `(.L_x_3) ;  /* 0x0000036000017945 */ /* 0x000fe60003800200 */
[----:B------:R-:W-:-:S06]  /*0330*/  DFMA R2, R4, -R2, 6.75539944105574400000e+15 ;  /* 0x433800000402742b */ /* 0x000fcc0000000802 */
[----:B------:R-:W-:Y:S02]  /*0340*/  FSETP.GEU.AND P0, PT, |R13|, 4.1917929649353027344, PT ;  /* 0x4086232b0d00780b */ /* 0x000fe40003f0e200 */
[----:B------:R-:W-:-:S08]  /*0350*/  DADD R8, R2, -6.75539944105574400000e+15 ;  /* 0xc338000002087429 */ /* 0x000fd00000000000 */
[----:B------:R-:W-:Y:S01]  /*0360*/  DFMA R10, R8, -UR6, -R4 ;  /* 0x80000006080a7c2b */ /* 0x000fe20008000804 */
[----:B------:R-:W-:Y:S01]  /*0370*/  UMOV UR6, 0x3b39803f ;  /* 0x3b39803f00067882 */ /* 0x000fe20000000000 */
[----:B------:R-:W-:-:S06]  /*0380*/  UMOV UR7, 0x3c7abc9e ;  /* 0x3c7abc9e00077882 */ /* 0x000fcc0000000000 */
[----:B------:R-:W-:Y:S01]  /*0390*/  DFMA R8, R8, -UR6, R10 ;  /* 0x8000000608087c2b */ /* 0x000fe2000800000a */
[----:B------:R-:W-:Y:S01]  /*03a0*/  UMOV UR6, 0x69ce2bdf ;  /* 0x69ce2bdf00067882 */ /* 0x000fe20000000000 */
[----:B------:R-:W-:Y:S01]  /*03b0*/  IMAD.MOV.U32 R10, RZ, RZ, -0x35dec16 ;  /* 0xfca213eaff0a7424 */ /* 0x000fe200078e00ff */
[----:B------:R-:W-:Y:S01]  /*03c0*/  UMOV UR7, 0x3e5ade15 ;  /* 0x3e5ade1500077882 */ /* 0x000fe20000000000 */
[----:B------:R-:W-:-:S06]  /*03d0*/  IMAD.MOV.U32 R11, RZ, RZ, 0x3e928af3 ;  /* 0x3e928af3ff0b7424 */ /* 0x000fcc00078e00ff */
[----:B------:R-:W-:Y:S01]  /*03e0*/  DFMA R10, R8, UR6, R10 ;  /* 0x00000006080a7c2b */ /* 0x000fe2000800000a */
[----:B------:R-:W-:Y:S01]  /*03f0*/  UMOV UR6, 0x62401315 ;  /* 0x6240131500067882 */ /* 0x000fe20000000000 */
[----:B------:R-:W-:-:S06]  /*0400*/  UMOV UR7, 0x3ec71dee ;  /* 0x3ec71dee00077882 */ /* 0x000fcc0000000000 */
[----:B------:R-:W-:Y:S01]  /*0410*/  DFMA R10, R8, R10, UR6 ;  /* 0x00000006080a7e2b */ /* 0x000fe2000800000a */
        /* <DEDUP_REMOVED lines=20> */
[----:B------:R-:W-:-:S08]  /*0560*/  DFMA R10, R8, R10, UR6 ;  /* 0x00000006080a7e2b */ /* 0x000fd0000800000a */
[----:B------:R-:W-:-:S08]  /*0570*/  DFMA R10, R8, R10, 1 ;  /* 0x3ff00000080a742b */ /* 0x000fd0000000000a */
[----:B------:R-:W-:-:S10]  /*0580*/  DFMA R10, R8, R10, 1 ;  /* 0x3ff00000080a742b */ /* 0x000fd4000000000a */
[----:B------:R-:W-:Y:S02]  /*0590*/  IMAD R9, R2, 0x100000, R11 ;  /* 0x0010000002097824 */ /* 0x000fe400078e020b */
[----:B------:R-:W-:Y:S01]  /*05a0*/  IMAD.MOV.U32 R8, RZ, RZ, R10 ;  /* 0x000000ffff087224 */ /* 0x000fe200078e000a */
[----:B------:R-:W-:Y:S06]  /*05b0*/  @!P0 BRA `(.L_x_4) ;  /* 0x0000000000308947 */ /* 0x000fec0003800000 */
[----:B------:R-:W-:Y:S01]  /*05c0*/  FSETP.GEU.AND P1, PT, |R13|, 4.2275390625, PT ;  /* 0x408748000d00780b */ /* 0x000fe20003f2e200 */
[C---:B------:R-:W-:Y:S02]  /*05d0*/  DADD R8, -R4.reuse, +INF ;  /* 0x7ff0000004087429 */ /* 0x040fe40000000100 */
[----:B------:R-:W-:-:S08]  /*05e0*/  DSETP.GT.AND P0, PT, R4, RZ, PT ;  /* 0x000000ff0400722a */ /* 0x000fd00003f04000 */
[----:B------:R-:W-:Y:S02]  /*05f0*/  FSEL R8, R8, RZ, !P0 ;  /* 0x000000ff08087208 */ /* 0x000fe40004000000 */
[----:B------:R-:W-:Y:S02]  /*0600*/  @!P1 LEA.HI R3, R2, R2, RZ, 0x1 ;  /* 0x0000000202039211 */ /* 0x000fe400078f08ff */
[----:B------:R-:W-:Y:S02]  /*0610*/  FSEL R9, R9, RZ, !P0 ;  /* 0x000000ff09097208 */ /* 0x000fe40004000000 */
[----:B------:R-:W-:-:S04]  /*0620*/  @!P1 SHF.R.S32.HI R3, RZ, 0x1, R3 ;  /* 0x00000001ff039819 */ /* 0x000fc80000011403 */
[----:B------:R-:W-:Y:S01]  /*0630*/  @!P1 IADD3 R2, PT, PT, R2, -R3, RZ ;  /* 0x8000000302029210 */ /* 0x000fe20007ffe0ff */
[----:B------:R-:W-:-:S03]  /*0640*/  @!P1 IMAD R11, R3, 0x100000, R11 ;  /* 0x00100000030b9824 */ /* 0x000fc600078e020b */
[----:B------:R-:W-:Y:S01]  /*0650*/  @!P1 LEA R3, R2, 0x3ff00000, 0x14 ;  /* 0x3ff0000002039811 */ /* 0x000fe200078ea0ff */
[----:B------:R-:W-:-:S06]  /*0660*/  @!P1 IMAD.MOV.U32 R2, RZ, RZ, RZ ;  /* 0x000000ffff029224 */ /* 0x000fcc00078e00ff */
[----:B------:R-:W-:-:S11]  /*0670*/  @!P1 DMUL R8, R10, R2 ;  /* 0x000000020a089228 */ /* 0x000fd60000000000 */
.L_x_4:
[----:B------:R-:W-:Y:S05]  /*0680*/  BSYNC.RECONVERGENT B1 ;  /* 0x0000000000017941 */ /* 0x000fea0003800200 */
.L_x_3:
[----:B------:R-:W-:Y:S01]  /*0690*/  DADD R12, R8, 1 ;  /* 0x3ff00000080c7429 */ /* 0x000fe20000000000 */
[----:B------:R-:W-:Y:S05]  /*06a0*/  BSSY.RECONVERGENT B1, `(.L_x_5) ;  /* 0x000000e000017945 */ /* 0x000fea0003800200 */
[----:B------:R-:W0:Y:S04]  /*06b0*/  MUFU.RCP64H R3, R13 ;  /* 0x0000000d00037308 */ /* 0x000e280000001800 */
[----:B------:R-:W-:-:S05]  /*06c0*/  VIADD R2, R13, 0x300402 ;  /* 0x003004020d027836 */ /* 0x000fca0000000000 */
[----:B------:R-:W-:Y:S01]  /*06d0*/  FSETP.GEU.AND P0, PT, |R2|, 5.8789094863358348022e-39, PT ;  /* 0x004004020200780b */ /* 0x000fe20003f0e200 */
[----:B0-----:R-:W-:-:S08]  /*06e0*/  DFMA R8, -R12, R2, 1 ;  /* 0x3ff000000c08742b */ /* 0x001fd00000000102 */
[----:B------:R-:W-:-:S08]  /*06f0*/  DFMA R8, R8, R8, R8 ;  /* 0x000000080808722b */ /* 0x000fd00000000008 */
[----:B------:R-:W-:-:S08]  /*0700*/  DFMA R8, R2, R8, R2 ;  /* 0x000000080208722b */ /* 0x000fd00000000002 */
[----:B------:R-:W-:-:S08]  /*0710*/  DFMA R10, -R12, R8, 1 ;  /* 0x3ff000000c0a742b */ /* 0x000fd00000000108 */
[----:B------:R-:W-:Y:S01]  /*0720*/  DFMA R2, R8, R10, R8 ;  /* 0x0000000a0802722b */ /* 0x000fe20000000008 */
[----:B------:R-:W-:Y:S10]  /*0730*/  @P0 BRA `(.L_x_6) ;  /* 0x0000000000100947 */ /* 0x000ff40003800000 */
[----:B------:R-:W-:Y:S02]  /*0740*/  LOP3.LUT R2, R13, 0x7fffffff, RZ, 0xc0, !PT ;  /* 0x7fffffff0d027812 */ /* 0x000fe400078ec0ff */
[----:B------:R-:W-:-:S03]  /*0750*/  MOV R8, 0x780 ;  /* 0x0000078000087802 */ /* 0x000fc60000000f00 */
[----:B------:R-:W-:-:S07]  /*0760*/  VIADD R9, R2, 0xfff00000 ;  /* 0xfff0000002097836 */ /* 0x000fce0000000000 */
[----:B-----5:R-:W-:Y:S05]  /*0770*/  CALL.REL.NOINC `($__internal_0_$__cuda_sm20_dblrcp_rn_slowpath_v3) ;  /* 0x0000000c00d47944 */ /* 0x020fea0003c00000 */
.L_x_6:
[----:B------:R-:W-:Y:S05]  /*0780*/  BSYNC.RECONVERGENT B1 ;  /* 0x0000000000017941 */ /* 0x000fea0003800200 */
.L_x_5:
[----:B------:R-:W-:Y:S05]  /*0790*/  BRA `(.L_x_7) ;  /* 0x0000000400407947 */ /* 0x000fea0003800000 */
.L_x_2:
[----:B------:R-:W-:Y:S01]  /*07a0*/  IMAD.MOV.U32 R2, RZ, RZ, 0x652b82fe ;  /* 0x652b82feff027424 */ /* 0x000fe200078e00ff */
[----:B------:R-:W-:Y:S01]  /*07b0*/  UMOV UR6, 0xfefa39ef ;  /* 0xfefa39ef00067882 */ /* 0x000fe20000000000 */
[----:B------:R-:W-:Y:S01]  /*07c0*/  IMAD.MOV.U32 R3, RZ, RZ, 0x3ff71547 ;  /* 0x3ff71547ff037424 */ /* 0x000fe200078e00ff */
[----:B------:R-:W-:Y:S01]  /*07d0*/  UMOV UR7, 0x3fe62e42 ;  /* 0x3fe62e4200077882 */ /* 0x000fe20000000000 */
[----:B------:R-:W-:Y:S01]  /*07e0*/  FSETP.GEU.AND P0, PT, |R5|, 4.1917929649353027344, PT ;  /* 0x4086232b0500780b */ /* 0x000fe20003f0e200 */
[----:B------:R-:W-:Y:S03]  /*07f0*/  BSSY.RECONVERGENT B1, `(.L_x_8) ;  /* 0x0000035000017945 */ /* 0x000fe60003800200 */
[----:B------:R-:W-:-:S08]  /*0800*/  DFMA R2, R4, R2, 6.75539944105574400000e+15 ;  /* 0x433800000402742b */ /* 0x000fd00000000002 */
[----:B------:R-:W-:-:S08]  /*0810*/  DADD R8, R2, -6.75539944105574400000e+15 ;  /* 0xc338000002087429 */ /* 0x000fd00000000000 */
[----:B------:R-:W-:Y:S01]  /*0820*/  DFMA R10, R8, -UR6, R4 ;  /* 0x80000006080a7c2b */ /* 0x000fe20008000004 */
[----:B------:R-:W-:Y:S01]  /*0830*/  UMOV UR6, 0x3b39803f ;  /* 0x3b39803f00067882 */ /* 0x000fe20000000000 */
[----:B------:R-:W-:-:S06]  /*0840*/  UMOV UR7, 0x3c7abc9e ;  /* 0x3c7abc9e00077882 */ /* 0x000fcc0000000000 */
[----:B------:R-:W-:Y:S01]  /*0850*/  DFMA R8, R8, -UR6, R10 ;  /* 0x8000000608087c2b */ /* 0x000fe2000800000a */
[----:B------:R-:W-:Y:S01]  /*0860*/  UMOV UR6, 0x69ce2bdf ;  /* 0x69ce2bdf00067882 */ /* 0x000fe20000000000 */
[----:B------:R-:W-:Y:S01]  /*0870*/  IMAD.MOV.U32 R10, RZ, RZ, -0x35dec16 ;  /* 0xfca213eaff0a7424 */ /* 0x000fe200078e00ff */
[----:B------:R-:W-:Y:S01]  /*0880*/  MOV R11, 0x3e928af3 ;  /* 0x3e928af3000b7802 */ /* 0x000fe20000000f00 */
[----:B------:R-:W-:-:S05]  /*0890*/  UMOV UR7, 0x3e5ade15 ;  /* 0x3e5ade1500077882 */ /* 0x000fca0000000000 */
        /* <DEDUP_REMOVED lines=31> */
[C---:B------:R-:W-:Y:S02]  /*0a90*/  DADD R8, R4.reuse, +INF ;  /* 0x7ff0000004087429 */ /* 0x040fe40000000000 */
[----:B------:R-:W-:-:S08]  /*0aa0*/  DSETP.GEU.AND P0, PT, R4, RZ, PT ;  /* 0x000000ff0400722a */ /* 0x000fd00003f0e000 */
[----:B------:R-:W-:Y:S02]  /*0ab0*/  FSEL R8, R8, RZ, P0 ;  /* 0x000000ff08087208 */ /* 0x000fe40000000000 */
[----:B------:R-:W-:Y:S02]  /*0ac0*/  @!P1 LEA.HI R3, R2, R2, RZ, 0x1 ;  /* 0x0000000202039211 */ /* 0x000fe400078f08ff */
[----:B------:R-:W-:Y:S02]  /*0ad0*/  FSEL R9, R9, RZ, P0 ;  /* 0x000000ff09097208 */ /* 0x000fe40000000000 */
[----:B------:R-:W-:-:S05]  /*0ae0*/  @!P1 SHF.R.S32.HI R3, RZ, 0x1, R3 ;  /* 0x00000001ff039819 */ /* 0x000fca0000011403 */
[----:B------:R-:W-:Y:S02]  /*0af0*/  @!P1 IMAD.IADD R2, R2, 0x1, -R3 ;  /* 0x0000000102029824 */ /* 0x000fe400078e0a03 */
[----:B------:R-:W-:-:S03]  /*0b00*/  @!P1 IMAD R11, R3, 0x100000, R11 ;  /* 0x00100000030b9824 */ /* 0x000fc600078e020b */
[----:B------:R-:W-:Y:S01]  /*0b10*/  @!P1 LEA R3, R2, 0x3ff00000, 0x14 ;  /* 0x3ff0000002039811 */ /* 0x000fe200078ea0ff */
[----:B------:R-:W-:-:S06]  /*0b20*/  @!P1 IMAD.MOV.U32 R2, RZ, RZ, RZ ;  /* 0x000000ffff029224 */ /* 0x000fcc00078e00ff */
[----:B------:R-:W-:-:S11]  /*0b30*/  @!P1 DMUL R8, R10, R2 ;  /* 0x000000020a089228 */ /* 0x000fd60000000000 */
.L_x_9:
[----:B------:R-:W-:Y:S05]  /*0b40*/  BSYNC.RECONVERGENT B1 ;  /* 0x0000000000017941 */ /* 0x000fea0003800200 */
.L_x_8:
[----:B------:R-:W-:Y:S01]  /*0b50*/  DADD R24, R8, 1 ;  /* 0x3ff0000008187429 */ /* 0x000fe20000000000 */
[----:B------:R-:W-:Y:S01]  /*0b60*/  IMAD.MOV.U32 R2, RZ, RZ, 0x1 ;  /* 0x00000001ff027424 */ /* 0x000fe200078e00ff */
[----:B------:R-:W-:Y:S01]  /*0b70*/  FSETP.GEU.AND P1, PT, |R9|, 6.5827683646048100446e-37, PT ;  /* 0x036000000900780b */ /* 0x000fe20003f2e200 */
[----:B------:R-:W-:Y:S03]  /*0b80*/  BSSY.RECONVERGENT B1, `(.L_x_7) ;  /* 0x0000011000017945 */ /* 0x000fe60003800200 */
[----:B------:R-:W0:Y:S02]  /*0b90*/  MUFU.RCP64H R3, R25 ;  /* 0x0000001900037308 */ /* 0x000e240000001800 */
[----:B0-----:R-:W-:-:S08]  /*0ba0*/  DFMA R10, -R24, R2, 1 ;  /* 0x3ff00000180a742b */ /* 0x001fd00000000102 */
[----:B------:R-:W-:-:S08]  /*0bb0*/  DFMA R10, R10, R10, R10 ;  /* 0x0000000a0a0a722b */ /* 0x000fd0000000000a */
[----:B------:R-:W-:-:S08]  /*0bc0*/  DFMA R10, R2, R10, R2 ;  /* 0x0000000a020a722b */ /* 0x000fd00000000002 */
[----:B------:R-:W-:-:S08]  /*0bd0*/  DFMA R2, -R24, R10, 1 ;  /* 0x3ff000001802742b */ /* 0x000fd0000000010a */
[----:B------:R-:W-:-:S08]  /*0be0*/  DFMA R2, R10, R2, R10 ;  /* 0x000000020a02722b */ /* 0x000fd0000000000a */
[----:B------:R-:W-:-:S08]  /*0bf0*/  DMUL R10, R2, R8 ;  /* 0x00000008020a7228 */ /* 0x000fd00000000000 */
[----:B------:R-:W-:-:S08]  /*0c00*/  DFMA R12, -R24, R10, R8 ;  /* 0x0000000a180c722b */ /* 0x000fd00000000108 */
[----:B------:R-:W-:-:S10]  /*0c10*/  DFMA R2, R2, R12, R10 ;  /* 0x0000000c0202722b */ /* 0x000fd4000000000a */
[----:B------:R-:W-:-:S05]  /*0c20*/  FFMA R10, RZ, R25, R3 ;  /* 0x00000019ff0a7223 */ /* 0x000fca0000000003 */
[----:B------:R-:W-:-:S13]  /*0c30*/  FSETP.GT.AND P0, PT, |R10|, 1.469367938527859385e-39, PT ;  /* 0x001000000a00780b */ /* 0x000fda0003f04200 */
[----:B------:R-:W-:Y:S05]  /*0c40*/  @P0 BRA P1, `(.L_x_10) ;  /* 0x0000000000100947 */ /* 0x000fea0000800000 */
[----:B------:R-:W-:Y:S01]  /*0c50*/  IMAD.MOV.U32 R10, RZ, RZ, R8 ;  /* 0x000000ffff0a7224 */ /* 0x000fe200078e0008 */
[----:B------:R-:W-:Y:S02]  /*0c60*/  MOV R11, R9 ;  /* 0x00000009000b7202 */ /* 0x000fe40000000f00 */
[----:B------:R-:W-:-:S07]  /*0c70*/  MOV R16, 0xc90 ;  /* 0x00000c9000107802 */ /* 0x000fce0000000f00 */
[----:B-----5:R-:W-:Y:S05]  /*0c80*/  CALL.REL.NOINC `($__internal_1_$__cuda_sm20_div_rn_f64_full) ;  /* 0x0000000c00407944 */ /* 0x020fea0003c00000 */
.L_x_10:
[----:B------:R-:W-:Y:S05]  /*0c90*/  BSYNC.RECONVERGENT B1 ;  /* 0x0000000000017941 */ /* 0x000fea0003800200 */
.L_x_7:
[----:B------:R-:W-:Y:S05]  /*0ca0*/  BSYNC.RECONVERGENT B0 ;  /* 0x0000000000007941 */ /* 0x000fea0003800200 */
.L_x_1:
[----:B------:R-:W-:Y:S01]  /*0cb0*/  IMAD.MOV.U32 R8, RZ, RZ, 0x652b82fe ;  /* 0x652b82feff087424 */ /* 0x000fe200078e00ff */
[----:B------:R-:W-:Y:S01]  /*0cc0*/  UMOV UR10, 0xfefa39ef ;  /* 0xfefa39ef000a7882 */ /* 0x000fe20000000000 */
[----:B------:R-:W-:Y:S01]  /*0cd0*/  IMAD.MOV.U32 R9, RZ, RZ, 0x3ff71547 ;  /* 0x3ff71547ff097424 */ /* 0x000fe200078e00ff */
[----:B------:R-:W-:Y:S01]  /*0ce0*/  UMOV UR11, 0x3fe62e42 ;  /* 0x3fe62e42000b7882 */ /* 0x000fe20000000000 */
[----:B------:R-:W-:Y:S01]  /*0cf0*/  UMOV UR6, 0x3b39803f ;  /* 0x3b39803f00067882 */ /* 0x000fe20000000000 */
[----:B------:R-:W-:Y:S01]  /*0d00*/  UMOV UR7, 0x3c7abc9e ;  /* 0x3c7abc9e00077882 */ /* 0x000fe20000000000 */
[----:B------:R-:W-:Y:S01]  /*0d10*/  DADD R16, -RZ, -|R4| ;  /* 0x00000000ff107229 */ /* 0x000fe20000000d04 */
[----:B------:R-:W-:Y:S01]  /*0d20*/  BSSY.RECONVERGENT B0, `(.L_x_11) ;  /* 0x0000034000007945 */ /* 0x000fe20003800200 */
[----:B------:R-:W-:-:S08]  /*0d30*/  DFMA R8, |R4|, -R8, 6.75539944105574400000e+15 ;  /* 0x433800000408742b */ /* 0x000fd00000000a08 */
[----:B------:R-:W-:Y:S01]  /*0d40*/  DADD R10, R8, -6.75539944105574400000e+15 ;  /* 0xc3380000080a7429 */ /* 0x000fe20000000000 */
[----:B------:R-:W-:-:S07]  /*0d50*/  FSETP.GEU.AND P0, PT, |R17|, 4.1917929649353027344, PT ;  /* 0x4086232b1100780b */ /* 0x000fce0003f0e200 */
[----:B------:R-:W-:-:S08]  /*0d60*/  DFMA R12, R10, -UR10, -|R4| ;  /* 0x8000000a0a0c7c2b */ /* 0x000fd00008000c04 */
        /* <DEDUP_REMOVED lines=36> */
[C---:B------:R-:W-:Y:S02]  /*0fb0*/  DADD R10, -|R4|.reuse, +INF ;  /* 0x7ff00000040a7429 */ /* 0x040fe40000000300 */
[----:B------:R-:W-:-:S08]  /*0fc0*/  DSETP.NE.AND P0, PT, R4, RZ, PT ;  /* 0x000000ff0400722a */ /* 0x000fd00003f05000 */
[----:B------:R-:W-:Y:S02]  /*0fd0*/  FSEL R10, R10, RZ, !P0 ;  /* 0x000000ff0a0a7208 */ /* 0x000fe40004000000 */
[----:B------:R-:W-:Y:S02]  /*0fe0*/  @!P1 LEA.HI R9, R8, R8, RZ, 0x1 ;  /* 0x0000000808099211 */ /* 0x000fe400078f08ff */
[----:B------:R-:W-:Y:S02]  /*0ff0*/  FSEL R11, R11, RZ, !P0 ;  /* 0x000000ff0b0b7208 */ /* 0x000fe40004000000 */
[----:B------:R-:W-:-:S04]  /*1000*/  @!P1 SHF.R.S32.HI R9, RZ, 0x1, R9 ;  /* 0x00000001ff099819 */ /* 0x000fc80000011409 */
[----:B------:R-:W-:Y:S01]  /*1010*/  @!P1 LEA R13, R9, R13, 0x14 ;  /* 0x0000000d090d9211 */ /* 0x000fe200078ea0ff */
[----:B------:R-:W-:-:S05]  /*1020*/  @!P1 IMAD.IADD R8, R8, 0x1, -R9 ;  /* 0x0000000108089824 */ /* 0x000fca00078e0a09 */
[----:B------:R-:W-:Y:S01]  /*1030*/  @!P1 LEA R9, R8, 0x3ff00000, 0x14 ;  /* 0x3ff0000008099811 */ /* 0x000fe200078ea0ff */
[----:B------:R-:W-:-:S06]  /*1040*/  @!P1 IMAD.MOV.U32 R8, RZ, RZ, RZ ;  /* 0x000000ffff089224 */ /* 0x000fcc00078e00ff */
[----:B------:R-:W-:-:S11]  /*1050*/  @!P1 DMUL R10, R12, R8 ;  /* 0x000000080c0a9228 */ /* 0x000fd60000000000 */
.L_x_12:
[----:B------:R-:W-:Y:S05]  /*1060*/  BSYNC.RECONVERGENT B0 ;  /* 0x0000000000007941 */ /* 0x000fea0003800200 */
.L_x_11:
[----:B------:R-:W-:Y:S01]  /*1070*/  DADD R16, R10, 1 ;  /* 0x3ff000000a107429 */ /* 0x000fe20000000000 */
[----:B------:R-:W0:Y:S01]  /*1080*/  LDC.64 R12, c[0x0][0x390] ;  /* 0x0000e400ff0c7b82 */ /* 0x000e220000000a00 */
[----:B-----5:R-:W-:Y:S01]  /*1090*/  DADD R10, -R6, R2 ;  /* 0x00000000060a7229 */ /* 0x020fe20000000102 */
[----:B------:R-:W-:Y:S07]  /*10a0*/  BSSY.RECONVERGENT B0, `(.L_x_13) ;  /* 0x0000054000007945 */ /* 0x000fee0003800200 */
[----:B------:R-:W-:Y:S01]  /*10b0*/  ISETP.GT.AND P0, PT, R17, 0xfffff, PT ;  /* 0x000fffff1100780c */ /* 0x000fe20003f04270 */
[----:B------:R-:W-:-:S02]  /*10c0*/  IMAD.MOV.U32 R8, RZ, RZ, R16 ;  /* 0x000000ffff087224 */ /* 0x000fc400078e0010 */
[--C-:B------:R-:W-:Y:S02]  /*10d0*/  IMAD.MOV.U32 R9, RZ, RZ, R17.reuse ;  /* 0x000000ffff097224 */ /* 0x100fe400078e0011 */
[----:B------:R-:W-:-:S08]  /*10e0*/  IMAD.MOV.U32 R3, RZ, RZ, R17 ;  /* 0x000000ffff037224 */ /* 0x000fd000078e0011 */
[----:B------:R-:W-:Y:S01]  /*10f0*/  @!P0 DMUL R8, R8, 1.80143985094819840000e+16 ;  /* 0x4350000008088828 */ /* 0x000fe20000000000 */
[----:B0-----:R-:W-:-:S05]  /*1100*/  IMAD.WIDE R12, R15, 0x8, R12 ;  /* 0x000000080f0c7825 */ /* 0x001fca00078e020c */
[----:B------:R0:W-:Y:S04]  /*1110*/  STG.E.64 desc[UR4][R12.64], R10 ;  /* 0x0000000a0c007986 */ /* 0x0001e8000c101b04 */
[----:B------:R-:W-:Y:S02]  /*1120*/  @!P0 IMAD.MOV.U32 R3, RZ, RZ, R9 ;  /* 0x000000ffff038224 */ /* 0x000fe400078e0009 */
[----:B------:R-:W-:Y:S02]  /*1130*/  @!P0 IMAD.MOV.U32 R16, RZ, RZ, R8 ;  /* 0x000000ffff108224 */ /* 0x000fe400078e0008 */
[----:B------:R-:W-:-:S05]  /*1140*/  VIADD R2, R3, 0xffffffff ;  /* 0xffffffff03027836 */ /* 0x000fca0000000000 */
[----:B------:R-:W-:Y:S01]  /*1150*/  ISETP.GT.U32.AND P1, PT, R2, 0x7feffffe, PT ;  /* 0x7feffffe0200780c */ /* 0x000fe20003f24070 */
[----:B------:R-:W-:Y:S01]  /*1160*/  IMAD.MOV.U32 R2, RZ, RZ, -0x3ff ;  /* 0xfffffc01ff027424 */ /* 0x000fe200078e00ff */
[----:B------:R-:W-:-:S11]  /*1170*/  @!P0 MOV R2, 0xfffffbcb ;  /* 0xfffffbcb00028802 */ /* 0x000fd60000000f00 */
[----:B0-----:R-:W-:Y:S05]  /*1180*/  @P1 BRA `(.L_x_14) ;  /* 0x0000000000fc1947 */ /* 0x001fea0003800000 */
[----:B------:R-:W-:Y:S01]  /*1190*/  LOP3.LUT R8, R3, 0xfffff, RZ, 0xc0, !PT ;  /* 0x000fffff03087812 */ /* 0x000fe200078ec0ff */
[----:B------:R-:W-:Y:S01]  /*11a0*/  IMAD.MOV.U32 R10, RZ, RZ, RZ ;  /* 0x000000ffff0a7224 */ /* 0x000fe200078e00ff */
[----:B------:R-:W-:Y:S01]  /*11b0*/  UMOV UR6, 0x3ae80f1e ;  /* 0x3ae80f1e00067882 */ /* 0x000fe20000000000 */
[----:B------:R-:W-:Y:S01]  /*11c0*/  IMAD.MOV.U32 R18, RZ, RZ, -0x748574fc ;  /* 0x8b7a8b04ff127424 */ /* 0x000fe200078e00ff */
[----:B------:R-:W-:Y:S01]  /*11d0*/  LOP3.LUT R9, R8, 0x3ff00000, RZ, 0xfc, !PT ;  /* 0x3ff0000008097812 */ /* 0x000fe200078efcff */
[----:B------:R-:W-:Y:S01]  /*11e0*/  IMAD.MOV.U32 R8, RZ, RZ, R16 ;  /* 0x000000ffff087224 */ /* 0x000fe200078e0010 */
[----:B------:R-:W-:Y:S01]  /*11f0*/  UMOV UR7, 0x3eb1380b ;  /* 0x3eb1380b00077882 */ /* 0x000fe20000000000 */
[----:B------:R-:W-:Y:S01]  /*1200*/  IMAD.MOV.U32 R19, RZ, RZ, 0x3ed0ee25 ;  /* 0x3ed0ee25ff137424 */ /* 0x000fe200078e00ff */
[----:B------:R-:W-:Y:S01]  /*1210*/  ISETP.GE.U32.AND P0, PT, R9, 0x3ff6a09f, PT ;  /* 0x3ff6a09f0900780c */ /* 0x000fe20003f06070 */
[----:B------:R-:W-:Y:S01]  /*1220*/  IMAD.MOV.U32 R21, RZ, RZ, 0x43300000 ;  /* 0x43300000ff157424 */ /* 0x000fe200078e00ff */
[----:B------:R-:W-:Y:S01]  /*1230*/  LEA.HI R20, R3, R2, RZ, 0xc ;  /* 0x0000000203147211 */ /* 0x000fe200078f60ff */
[----:B------:R-:W-:Y:S01]  /*1240*/  UMOV UR8, 0x80000000 ;  /* 0x8000000000087882 */ /* 0x000fe20000000000 */
[----:B------:R-:W-:-:S09]  /*1250*/  UMOV UR9, 0x43300000 ;  /* 0x4330000000097882 */ /* 0x000fd20000000000 */
[----:B------:R-:W-:Y:S01]  /*1260*/  @P0 VIADD R11, R9, 0xfff00000 ;  /* 0xfff00000090b0836 */ /* 0x000fe20000000000 */
[----:B------:R-:W-:-:S03]  /*1270*/  @P0 IADD3 R20, PT, PT, R20, 0x1, RZ ;  /* 0x0000000114140810 */ /* 0x000fc60007ffe0ff */
[----:B------:R-:W-:Y:S01]  /*1280*/  @P0 IMAD.MOV.U32 R9, RZ, RZ, R11 ;  /* 0x000000ffff090224 */ /* 0x000fe200078e000b */
[----:B------:R-:W-:-:S05]  /*1290*/  LOP3.LUT R20, R20, 0x80000000, RZ, 0x3c, !PT ;  /* 0x8000000014147812 */ /* 0x000fca00078e3cff */
[C---:B------:R-:W-:Y:S02]  /*12a0*/  DADD R16, R8.reuse, 1 ;  /* 0x3ff0000008107429 */ /* 0x040fe40000000000 */
[----:B------:R-:W-:-:S04]  /*12b0*/  DADD R8, R8, -1 ;  /* 0xbff0000008087429 */ /* 0x000fc80000000000 */
[----:B------:R-:W0:Y:S02]  /*12c0*/  MUFU.RCP64H R11, R17 ;  /* 0x00000011000b7308 */ /* 0x000e240000001800 */
[----:B0-----:R-:W-:-:S08]  /*12d0*/  DFMA R12, -R16, R10, 1 ;  /* 0x3ff00000100c742b */ /* 0x001fd0000000010a */
[----:B------:R-:W-:-:S08]  /*12e0*/  DFMA R12, R12, R12, R12 ;  /* 0x0000000c0c0c722b */ /* 0x000fd0000000000c */
[----:B------:R-:W-:-:S08]  /*12f0*/  DFMA R10, R10, R12, R10 ;  /* 0x0000000c0a0a722b */ /* 0x000fd0000000000a */
[----:B------:R-:W-:-:S08]  /*1300*/  DMUL R12, R8, R10 ;  /* 0x0000000a080c7228 */ /* 0x000fd00000000000 */
[----:B------:R-:W-:-:S08]  /*1310*/  DFMA R12, R8, R10, R12 ;  /* 0x0000000a080c722b */ /* 0x000fd0000000000c */
[----:B------:R-:W-:Y:S02]  /*1320*/  DMUL R14, R12, R12 ;  /* 0x0000000c0c0e7228 */ /* 0x000fe40000000000 */
[----:B------:R-:W-:-:S06]  /*1330*/  DADD R2, R8, -R12 ;  /* 0x0000000008027229 */ /* 0x000fcc000000080c */
[----:B------:R-:W-:Y:S01]  /*1340*/  DFMA R16, R14, UR6, R18 ;  /* 0x000000060e107c2b */ /* 0x000fe20008000012 */
[----:B------:R-:W-:Y:S01]  /*1350*/  UMOV UR6, 0x9f02676f ;  /* 0x9f02676f00067882 */ /* 0x000fe20000000000 */
[----:B------:R-:W-:Y:S01]  /*1360*/  UMOV UR7, 0x3ef3b266 ;  /* 0x3ef3b26600077882 */ /* 0x000fe20000000000 */
[----:B------:R-:W-:Y:S02]  /*1370*/  DADD R18, R2, R2 ;  /* 0x0000000002127229 */ /* 0x000fe40000000002 */
[----:B------:R-:W-:Y:S01]  /*1380*/  DADD R2, R20, -UR8 ;  /* 0x8000000814027e29 */ /* 0x000fe20008000000 */
[----:B------:R-:W-:Y:S01]  /*1390*/  UMOV UR8, 0xfefa39ef ;  /* 0xfefa39ef00087882 */ /* 0x000fe20000000000 */
[----:B------:R-:W-:Y:S01]  /*13a0*/  UMOV UR9, 0x3fe62e42 ;  /* 0x3fe62e4200097882 */ /* 0x000fe20000000000 */
[----:B------:R-:W-:Y:S01]  /*13b0*/  DFMA R16, R14, R16, UR6 ;  /* 0x000000060e107e2b */ /* 0x000fe20008000010 */
[----:B------:R-:W-:Y:S01]  /*13c0*/  UMOV UR6, 0xa9ab0956 ;  /* 0xa9ab095600067882 */ /* 0x000fe20000000000 */
[----:B------:R-:W-:Y:S01]  /*13d0*/  UMOV UR7, 0x3f1745cb ;  /* 0x3f1745cb00077882 */ /* 0x000fe20000000000 */
[----:B------:R-:W-:-:S02]  /*13e0*/  DFMA R18, R8, -R12, R18 ;  /* 0x8000000c0812722b */ /* 0x000fc40000000012 */
[----:B------:R-:W-:-:S03]  /*13f0*/  DFMA R8, R2, UR8, R12 ;  /* 0x0000000802087c2b */ /* 0x000fc6000800000c */
[----:B------:R-:W-:Y:S01]  /*1400*/  DFMA R16, R14, R16, UR6 ;  /* 0x000000060e107e2b */ /* 0x000fe20008000010 */
[----:B------:R-:W-:Y:S01]  /*1410*/  UMOV UR6, 0x2d1b5154 ;  /* 0x2d1b515400067882 */ /* 0x000fe20000000000 */
[----:B------:R-:W-:Y:S01]  /*1420*/  UMOV UR7, 0x3f3c71c7 ;  /* 0x3f3c71c700077882 */ /* 0x000fe20000000000 */
[----:B------:R-:W-:Y:S02]  /*1430*/  DMUL R18, R10, R18 ;  /* 0x000000120a127228 */ /* 0x000fe40000000000 */
[----:B------:R-:W-:-:S03]  /*1440*/  DFMA R20, R2, -UR10, R8 ;  /* 0x8000000a02147c2b */ /* 0x000fc60008000008 */
[----:B------:R-:W-:Y:S01]  /*1450*/  DFMA R16, R14, R16, UR6 ;  /* 0x000000060e107e2b */ /* 0x000fe20008000010 */
[----:B------:R-:W-:Y:S01]  /*1460*/  UMOV UR6, 0x923be72d ;  /* 0x923be72d00067882 */ /* 0x000fe20000000000 */
[----:B------:R-:W-:-:S03]  /*1470*/  UMOV UR7, 0x3f624924 ;  /* 0x3f62492400077882 */ /* 0x000fc60000000000 */
[----:B------:R-:W-:-:S03]  /*1480*/  DADD R20, -R12, R20 ;  /* 0x000000000c147229 */ /* 0x000fc60000000114 */
        /* <DEDUP_REMOVED lines=9> */
[----:B------:R-:W-:-:S08]  /*1520*/  DMUL R16, R14, R16 ;  /* 0x000000100e107228 */ /* 0x000fd00000000000 */
[----:B------:R-:W-:-:S08]  /*1530*/  DFMA R16, R12, R16, R18 ;  /* 0x000000100c10722b */ /* 0x000fd00000000012 */
[----:B------:R-:W-:-:S08]  /*1540*/  DADD R16, R16, -R20 ;  /* 0x0000000010107229 */ /* 0x000fd00000000814 */
[----:B------:R-:W-:-:S08]  /*1550*/  DFMA R16, R2, UR6, R16 ;  /* 0x0000000602107c2b */ /* 0x000fd00008000010 */
[----:B------:R-:W-:Y:S01]  /*1560*/  DADD R8, R8, R16 ;  /* 0x0000000008087229 */ /* 0x000fe20000000010 */
[----:B------:R-:W-:Y:S10]  /*1570*/  BRA `(.L_x_15) ;  /* 0x0000000000187947 */ /* 0x000ff40003800000 */
.L_x_14:
[----:B------:R-:W-:Y:S01]  /*1580*/  IMAD.MOV.U32 R2, RZ, RZ, 0x0 ;  /* 0x00000000ff027424 */ /* 0x000fe200078e00ff */
[----:B------:R-:W-:Y:S01]  /*1590*/  LOP3.LUT P0, RZ, R9, 0x7fffffff, RZ, 0xc0, !PT ;  /* 0x7fffffff09ff7812 */ /* 0x000fe2000780c0ff */
[----:B------:R-:W-:-:S06]  /*15a0*/  IMAD.MOV.U32 R3, RZ, RZ, 0x7ff00000 ;  /* 0x7ff00000ff037424 */ /* 0x000fcc00078e00ff */
[----:B------:R-:W-:-:S10]  /*15b0*/  DFMA R2, R8, R2, +INF ;  /* 0x7ff000000802742b */ /* 0x000fd40000000002 */
[----:B------:R-:W-:Y:S02]  /*15c0*/  FSEL R8, R2, RZ, P0 ;  /* 0x000000ff02087208 */ /* 0x000fe40000000000 */
[----:B------:R-:W-:-:S07]  /*15d0*/  FSEL R9, R3, -QNAN , P0 ;  /* 0xfff0000003097808 */ /* 0x000fce0000000000 */
.L_x_15:
[----:B------:R-:W-:Y:S05]  /*15e0*/  BSYNC.RECONVERGENT B0 ;  /* 0x0000000000007941 */ /* 0x000fea0003800200 */
.L_x_13:
[----:B------:R-:W-:Y:S01]  /*15f0*/  DSETP.MAX.AND P0, P1, RZ, R4, PT ;  /* 0x00000004ff00722a */ /* 0x000fe2000390f000 */
[----:B------:R-:W-:Y:S01]  /*1600*/  IMAD.MOV.U32 R2, RZ, RZ, RZ ;  /* 0x000000ffff027224 */ /* 0x000fe200078e00ff */
[----:B------:R-:W0:Y:S01]  /*1610*/  LDC.64 R10, c[0x0][0x398] ;  /* 0x0000e600ff0a7b82 */ /* 0x000e220000000a00 */
[----:B------:R-:W-:Y:S02]  /*1620*/  IMAD.MOV.U32 R13, RZ, RZ, R5 ;  /* 0x000000ffff0d7224 */ /* 0x000fe400078e0005 */
[----:B------:R-:W-:-:S03]  /*1630*/  IMAD.MOV.U32 R3, RZ, RZ, R4 ;  /* 0x000000ffff037224 */ /* 0x000fc600078e0004 */
[C---:B------:R-:W-:Y:S02]  /*1640*/  FSEL R15, R2.reuse, R13, P0 ;  /* 0x0000000d020f7208 */ /* 0x040fe40000000000 */
[----:B------:R-:W-:-:S04]  /*1650*/  SEL R2, R2, R3, P0 ;  /* 0x0000000302027207 */ /* 0x000fc80000000000 */
[----:B------:R-:W-:-:S05]  /*1660*/  @P1 LOP3.LUT R15, R13, 0x80000, RZ, 0xfc, !PT ;  /* 0x000800000d0f1812 */ /* 0x000fca00078efcff */
[----:B------:R-:W-:-:S06]  /*1670*/  IMAD.MOV.U32 R3, RZ, RZ, R15 ;  /* 0x000000ffff037224 */ /* 0x000fcc00078e000f */
[----:B------:R-:W-:Y:S01]  /*1680*/  DADD R8, R2, R8 ;  /* 0x0000000002087229 */ /* 0x000fe20000000008 */
[----:B0-----:R-:W-:-:S07]  /*1690*/  IMAD.WIDE R2, R0, 0x8, R10 ;  /* 0x0000000800027825 */ /* 0x001fce00078e020a */
[----:B------:R-:W-:-:S07]  /*16a0*/  DFMA R8, -R4, R6, R8 ;  /* 0x000000060408722b */ /* 0x000fce0000000108 */
[----:B------:R-:W-:Y:S01]  /*16b0*/  REDG.E.ADD.F64.RN.STRONG.GPU desc[UR4][R2.64], R8 ;  /* 0x00000008020079a6 */ /* 0x000fe2000c12ff04 */
[----:B------:R-:W-:Y:S05]  /*16c0*/  EXIT ;  /* 0x000000000000794d */ /* 0x000fea0003800000 */
        .weak           $__internal_0_$__cuda_sm20_dblrcp_rn_slowpath_v3
        .type           $__internal_0_$__cuda_sm20_dblrcp_rn_slowpath_v3,@function
        .size           $__internal_0_$__cuda_sm20_dblrcp_rn_slowpath_v3,($__internal_1_$__cuda_sm20_div_rn_f64_full - $__internal_0_$__cuda_sm20_dblrcp_rn_slowpath_v3)
$__internal_0_$__cuda_sm20_dblrcp_rn_slowpath_v3:
[----:B------:R-:W-:Y:S01]  /*16d0*/  MOV R2, R12 ;  /* 0x0000000c00027202 */ /* 0x000fe20000000f00 */
[----:B------:R-:W-:Y:S01]  /*16e0*/  IMAD.MOV.U32 R3, RZ, RZ, R13 ;  /* 0x000000ffff037224 */ /* 0x000fe200078e000d */
[----:B------:R-:W-:Y:S05]  /*16f0*/  BSSY.RECONVERGENT B2, `(.L_x_16) ;  /* 0x0000025000027945 */ /* 0x000fea0003800200 */
[----:B------:R-:W-:-:S14]  /*1700*/  DSETP.GTU.AND P0, PT, |R2|, +INF , PT ;  /* 0x7ff000000200742a */ /* 0x000fdc0003f0c200 */
[----:B------:R-:W-:Y:S05]  /*1710*/  @P0 BRA `(.L_x_17) ;  /* 0x0000000000800947 */ /* 0x000fea0003800000 */
[----:B------:R-:W-:-:S05]  /*1720*/  LOP3.LUT R12, R13, 0x7fffffff, RZ, 0xc0, !PT ;  /* 0x7fffffff0d0c7812 */ /* 0x000fca00078ec0ff */
[----:B------:R-:W-:-:S05]  /*1730*/  VIADD R10, R12, 0xffffffff ;  /* 0xffffffff0c0a7836 */ /* 0x000fca0000000000 */
[----:B------:R-:W-:-:S13]  /*1740*/  ISETP.GE.U32.AND P0, PT, R10, 0x7fefffff, PT ;  /* 0x7fefffff0a00780c */ /* 0x000fda0003f06070 */
[----:B------:R-:W-:Y:S01]  /*1750*/  @P0 LOP3.LUT R11, R3, 0x7ff00000, RZ, 0x3c, !PT ;  /* 0x7ff00000030b0812 */ /* 0x000fe200078e3cff */
[----:B------:R-:W-:Y:S01]  /*1760*/  @P0 IMAD.MOV.U32 R10, RZ, RZ, RZ ;  /* 0x000000ffff0a0224 */ /* 0x000fe200078e00ff */
[----:B------:R-:W-:Y:S06]  /*1770*/  @P0 BRA `(.L_x_18) ;  /* 0x0000000000700947 */ /* 0x000fec0003800000 */
[----:B------:R-:W-:-:S13]  /*1780*/  ISETP.GE.U32.AND P0, PT, R12, 0x1000001, PT ;  /* 0x010000010c00780c */ /* 0x000fda0003f06070 */
[----:B------:R-:W-:Y:S05]  /*1790*/  @!P0 BRA `(.L_x_19) ;  /* 0x0000000000388947 */ /* 0x000fea0003800000 */
[----:B------:R-:W-:Y:S02]  /*17a0*/  VIADD R11, R3, 0xc0200000 ;  /* 0xc0200000030b7836 */ /* 0x000fe40000000000 */
[----:B------:R-:W-:Y:S02]  /*17b0*/  IMAD.MOV.U32 R10, RZ, RZ, R2 ;  /* 0x000000ffff0a7224 */ /* 0x000fe400078e0002 */
[----:B------:R-:W0:Y:S01]  /*17c0*/  MUFU.RCP64H R13, R11 ;  /* 0x0000000b000d7308 */ /* 0x000e220000001800 */
[----:B------:R-:W-:-:S06]  /*17d0*/  IMAD.MOV.U32 R12, RZ, RZ, R9 ;  /* 0x000000ffff0c7224 */ /* 0x000fcc00078e0009 */
[----:B0-----:R-:W-:-:S08]  /*17e0*/  DFMA R16, -R10, R12, 1 ;  /* 0x3ff000000a10742b */ /* 0x001fd0000000010c */
[----:B------:R-:W-:-:S08]  /*17f0*/  DFMA R16, R16, R16, R16 ;  /* 0x000000101010722b */ /* 0x000fd00000000010 */
[----:B------:R-:W-:-:S08]  /*1800*/  DFMA R16, R12, R16, R12 ;  /* 0x000000100c10722b */ /* 0x000fd0000000000c */
[----:B------:R-:W-:-:S08]  /*1810*/  DFMA R12, -R10, R16, 1 ;  /* 0x3ff000000a0c742b */ /* 0x000fd00000000110 */
[----:B------:R-:W-:-:S08]  /*1820*/  DFMA R12, R16, R12, R16 ;  /* 0x0000000c100c722b */ /* 0x000fd00000000010 */
[----:B------:R-:W-:-:S08]  /*1830*/  DMUL R12, R12, 2.2250738585072013831e-308 ;  /* 0x001000000c0c7828 */ /* 0x000fd00000000000 */
[----:B------:R-:W-:-:S08]  /*1840*/  DFMA R2, -R2, R12, 1 ;  /* 0x3ff000000202742b */ /* 0x000fd0000000010c */
[----:B------:R-:W-:-:S08]  /*1850*/  DFMA R2, R2, R2, R2 ;  /* 0x000000020202722b */ /* 0x000fd00000000002 */
[----:B------:R-:W-:Y:S01]  /*1860*/  DFMA R10, R12, R2, R12 ;  /* 0x000000020c0a722b */ /* 0x000fe2000000000c */
[----:B------:R-:W-:Y:S10]  /*1870*/  BRA `(.L_x_18) ;  /* 0x0000000000307947 */ /* 0x000ff40003800000 */
.L_x_19:
[----:B------:R-:W-:Y:S01]  /*1880*/  DMUL R2, R2, 8.11296384146066816958e+31 ;  /* 0x4690000002027828 */ /* 0x000fe20000000000 */
[----:B------:R-:W-:-:S05]  /*1890*/  IMAD.MOV.U32 R10, RZ, RZ, R9 ;  /* 0x000000ffff0a7224 */ /* 0x000fca00078e0009 */
[----:B------:R-:W0:Y:S02]  /*18a0*/  MUFU.RCP64H R11, R3 ;  /* 0x00000003000b7308 */ /* 0x000e240000001800 */
[----:B0-----:R-:W-:-:S08]  /*18b0*/  DFMA R12, -R2, R10, 1 ;  /* 0x3ff00000020c742b */ /* 0x001fd0000000010a */
[----:B------:R-:W-:-:S08]  /*18c0*/  DFMA R12, R12, R12, R12 ;  /* 0x0000000c0c0c722b */ /* 0x000fd0000000000c */
[----:B------:R-:W-:-:S08]  /*18d0*/  DFMA R12, R10, R12, R10 ;  /* 0x0000000c0a0c722b */ /* 0x000fd0000000000a */
[----:B------:R-:W-:-:S08]  /*18e0*/  DFMA R10, -R2, R12, 1 ;  /* 0x3ff00000020a742b */ /* 0x000fd0000000010c */
[----:B------:R-:W-:-:S08]  /*18f0*/  DFMA R10, R12, R10, R12 ;  /* 0x0000000a0c0a722b */ /* 0x000fd0000000000c */
[----:B------:R-:W-:Y:S01]  /*1900*/  DMUL R10, R10, 8.11296384146066816958e+31 ;  /* 0x469000000a0a7828 */ /* 0x000fe20000000000 */
[----:B------:R-:W-:Y:S10]  /*1910*/  BRA `(.L_x_18) ;  /* 0x0000000000087947 */ /* 0x000ff40003800000 */
.L_x_17:
[----:B------:R-:W-:Y:S02]  /*1920*/  LOP3.LUT R11, R3, 0x80000, RZ, 0xfc, !PT ;  /* 0x00080000030b7812 */ /* 0x000fe400078efcff */
[----:B------:R-:W-:-:S07]  /*1930*/  MOV R10, R2 ;  /* 0x00000002000a7202 */ /* 0x000fce0000000f00 */
.L_x_18:
[----:B------:R-:W-:Y:S05]  /*1940*/  BSYNC.RECONVERGENT B2 ;  /* 0x0000000000027941 */ /* 0x000fea0003800200 */
.L_x_16:
[----:B------:R-:W-:Y:S02]  /*1950*/  IMAD.MOV.U32 R9, RZ, RZ, 0x0 ;  /* 0x00000000ff097424 */ /* 0x000fe400078e00ff */
[----:B------:R-:W-:Y:S02]  /*1960*/  IMAD.MOV.U32 R2, RZ, RZ, R10 ;  /* 0x000000ffff027224 */ /* 0x000fe400078e000a */
[----:B------:R-:W-:Y:S01]  /*1970*/  IMAD.MOV.U32 R3, RZ, RZ, R11 ;  /* 0x000000ffff037224 */ /* 0x000fe200078e000b */
[----:B------:R-:W-:Y:S06]  /*1980*/  RET.REL.NODEC R8 `(glm_logistic_diff_nll) ;  /* 0xffffffe4089c7950 */ /* 0x000fec0003c3ffff */
        .weak           $__internal_1_$__cuda_sm20_div_rn_f64_full
        .type           $__internal_1_$__cuda_sm20_div_rn_f64_full,@function
        .size           $__internal_1_$__cuda_sm20_div_rn_f64_full,(.L_x_27 - $__internal_1_$__cuda_sm20_div_rn_f64_full)
$__internal_1_$__cuda_sm20_div_rn_f64_full:
[C---:B------:R-:W-:Y:S01]  /*1990*/  FSETP.GEU.AND P0, PT, |R25|.reuse, 1.469367938527859385e-39, PT ;  /* 0x001000001900780b */ /* 0x040fe20003f0e200 */
[--C-:B------:R-:W-:Y:S01]  /*19a0*/  IMAD.MOV.U32 R8, RZ, RZ, R24.reuse ;  /* 0x000000ffff087224 */ /* 0x100fe200078e0018 */
[----:B------:R-:W-:Y:S01]  /*19b0*/  LOP3.LUT R2, R25, 0x800fffff, RZ, 0xc0, !PT ;  /* 0x800fffff19027812 */ /* 0x000fe200078ec0ff */
[----:B------:R-:W-:Y:S01]  /*19c0*/  IMAD.MOV.U32 R9, RZ, RZ, R25 ;  /* 0x000000ffff097224 */ /* 0x000fe200078e0019 */
[C---:B------:R-:W-:Y:S01]  /*19d0*/  FSETP.GEU.AND P2, PT, |R11|.reuse, 1.469367938527859385e-39, PT ;  /* 0x001000000b00780b */ /* 0x040fe20003f4e200 */
[----:B------:R-:W-:Y:S01]  /*19e0*/  IMAD.MOV.U32 R18, RZ, RZ, 0x1 ;  /* 0x00000001ff127424 */ /* 0x000fe200078e00ff */
[----:B------:R-:W-:Y:S01]  /*19f0*/  LOP3.LUT R3, R2, 0x3ff00000, RZ, 0xfc, !PT ;  /* 0x3ff0000002037812 */ /* 0x000fe200078efcff */
[----:B------:R-:W-:Y:S01]  /*1a00*/  IMAD.MOV.U32 R2, RZ, RZ, R24 ;  /* 0x000000ffff027224 */ /* 0x000fe200078e0018 */
[----:B------:R-:W-:Y:S01]  /*1a10*/  LOP3.LUT R17, R11, 0x7ff00000, RZ, 0xc0, !PT ;  /* 0x7ff000000b117812 */ /* 0x000fe200078ec0ff */
[----:B------:R-:W-:Y:S01]  /*1a20*/  BSSY.RECONVERGENT B2, `(.L_x_20) ;  /* 0x0000050000027945 */ /* 0x000fe20003800200 */
[----:B------:R-:W-:-:S03]  /*1a30*/  LOP3.LUT R24, R25, 0x7ff00000, RZ, 0xc0, !PT ;  /* 0x7ff0000019187812 */ /* 0x000fc600078ec0ff */
[----:B------:R-:W-:Y:S01]  /*1a40*/  @!P0 DMUL R2, R8, 8.98846567431157953865e+307 ;  /* 0x7fe0000008028828 */ /* 0x000fe20000000000 */
[----:B------:R-:W-:Y:S01]  /*1a50*/  ISETP.GE.U32.AND P1, PT, R17, R24, PT ;  /* 0x000000181100720c */ /* 0x000fe20003f26070 */
[----:B------:R-:W-:Y:S02]  /*1a60*/  IMAD.MOV.U32 R25, RZ, RZ, R17 ;  /* 0x000000ffff197224 */ /* 0x000fe400078e0011 */
[----:B------:R-:W-:Y:S02]  /*1a70*/  @!P2 LOP3.LUT R14, R9, 0x7ff00000, RZ, 0xc0, !PT ;  /* 0x7ff00000090ea812 */ /* 0x000fe400078ec0ff */
[----:B------:R-:W0:Y:S02]  /*1a80*/  MUFU.RCP64H R19, R3 ;  /* 0x0000000300137308 */ /* 0x000e240000001800 */
[----:B------:R-:W-:Y:S02]  /*1a90*/  @!P2 ISETP.GE.U32.AND P3, PT, R17, R14, PT ;  /* 0x0000000e1100a20c */ /* 0x000fe40003f66070 */
[----:B------:R-:W-:-:S02]  /*1aa0*/  MOV R14, 0x1ca00000 ;  /* 0x1ca00000000e7802 */ /* 0x000fc40000000f00 */
[----:B------:R-:W-:Y:S02]  /*1ab0*/  @!P0 LOP3.LUT R24, R3, 0x7ff00000, RZ, 0xc0, !PT ;  /* 0x7ff0000003188812 */ /* 0x000fe400078ec0ff */
[----:B------:R-:W-:-:S04]  /*1ac0*/  @!P2 SEL R21, R14, 0x63400000, !P3 ;  /* 0x634000000e15a807 */ /* 0x000fc80005800000 */
[----:B------:R-:W-:-:S04]  /*1ad0*/  @!P2 LOP3.LUT R22, R21, 0x80000000, R11, 0xf8, !PT ;  /* 0x800000001516a812 */ /* 0x000fc800078ef80b */
[----:B------:R-:W-:Y:S01]  /*1ae0*/  @!P2 LOP3.LUT R23, R22, 0x100000, RZ, 0xfc, !PT ;  /* 0x001000001617a812 */ /* 0x000fe200078efcff */
[----:B0-----:R-:W-:Y:S01]  /*1af0*/  DFMA R12, R18, -R2, 1 ;  /* 0x3ff00000120c742b */ /* 0x001fe20000000802 */
[----:B------:R-:W-:-:S07]  /*1b00*/  @!P2 IMAD.MOV.U32 R22, RZ, RZ, RZ ;  /* 0x000000ffff16a224 */ /* 0x000fce00078e00ff */
[----:B------:R-:W-:-:S08]  /*1b10*/  DFMA R12, R12, R12, R12 ;  /* 0x0000000c0c0c722b */ /* 0x000fd0000000000c */
[----:B------:R-:W-:Y:S01]  /*1b20*/  DFMA R18, R18, R12, R18 ;  /* 0x0000000c1212722b */ /* 0x000fe20000000012 */
[----:B------:R-:W-:Y:S01]  /*1b30*/  SEL R13, R14, 0x63400000, !P1 ;  /* 0x634000000e0d7807 */ /* 0x000fe20004800000 */
[----:B------:R-:W-:-:S03]  /*1b40*/  IMAD.MOV.U32 R12, RZ, RZ, R10 ;  /* 0x000000ffff0c7224 */ /* 0x000fc600078e000a */
[----:B------:R-:W-:-:S03]  /*1b50*/  LOP3.LUT R13, R13, 0x800fffff, R11, 0xf8, !PT ;  /* 0x800fffff0d0d7812 */ /* 0x000fc600078ef80b */
[----:B------:R-:W-:-:S03]  /*1b60*/  DFMA R20, R18, -R2, 1 ;  /* 0x3ff000001214742b */ /* 0x000fc60000000802 */
[----:B------:R-:W-:-:S05]  /*1b70*/  @!P2 DFMA R12, R12, 2, -R22 ;  /* 0x400000000c0ca82b */ /* 0x000fca0000000816 */
[----:B------:R-:W-:-:S05]  /*1b80*/  DFMA R20, R18, R20, R18 ;  /* 0x000000141214722b */ /* 0x000fca0000000012 */
[----:B------:R-:W-:-:S03]  /*1b90*/  @!P2 LOP3.LUT R25, R13, 0x7ff00000, RZ, 0xc0, !PT ;  /* 0x7ff000000d19a812 */ /* 0x000fc600078ec0ff */
[----:B------:R-:W-:Y:S02]  /*1ba0*/  DMUL R18, R20, R12 ;  /* 0x0000000c14127228 */ /* 0x000fe40000000000 */
[----:B------:R-:W-:-:S05]  /*1bb0*/  VIADD R26, R25, 0xffffffff ;  /* 0xffffffff191a7836 */ /* 0x000fca0000000000 */
[----:B------:R-:W-:Y:S01]  /*1bc0*/  ISETP.GT.U32.AND P0, PT, R26, 0x7feffffe, PT ;  /* 0x7feffffe1a00780c */ /* 0x000fe20003f04070 */
[----:B------:R-:W-:Y:S01]  /*1bd0*/  VIADD R26, R24, 0xffffffff ;  /* 0xffffffff181a7836 */ /* 0x000fe20000000000 */
[----:B------:R-:W-:-:S04]  /*1be0*/  DFMA R22, R18, -R2, R12 ;  /* 0x800000021216722b */ /* 0x000fc8000000000c */
[----:B------:R-:W-:-:S04]  /*1bf0*/  ISETP.GT.U32.OR P0, PT, R26, 0x7feffffe, P0 ;  /* 0x7feffffe1a00780c */ /* 0x000fc80000704470 */
[----:B------:R-:W-:-:S09]  /*1c00*/  DFMA R22, R20, R22, R18 ;  /* 0x000000161416722b */ /* 0x000fd20000000012 */
[----:B------:R-:W-:Y:S05]  /*1c10*/  @P0 BRA `(.L_x_21) ;  /* 0x00000000006c0947 */ /* 0x000fea0003800000 */
[----:B------:R-:W-:Y:S02]  /*1c20*/  LOP3.LUT R18, R9, 0x7ff00000, RZ, 0xc0, !PT ;  /* 0x7ff0000009127812 */ /* 0x000fe400078ec0ff */
[----:B------:R-:W-:Y:S02]  /*1c30*/  MOV R20, RZ ;  /* 0x000000ff00147202 */ /* 0x000fe40000000f00 */
[CC--:B------:R-:W-:Y:S02]  /*1c40*/  VIADDMNMX R10, R17.reuse, -R18.reuse, 0xb9600000, !PT ;  /* 0xb9600000110a7446 */ /* 0x0c0fe40007800912 */
[----:B------:R-:W-:Y:S02]  /*1c50*/  ISETP.GE.U32.AND P0, PT, R17, R18, PT ;  /* 0x000000121100720c */ /* 0x000fe40003f06070 */
[----:B------:R-:W-:Y:S02]  /*1c60*/  VIMNMX R10, PT, PT, R10, 0x46a00000, PT ;  /* 0x46a000000a0a7848 */ /* 0x000fe40003fe0100 */
[----:B------:R-:W-:-:S05]  /*1c70*/  SEL R11, R14, 0x63400000, !P0 ;  /* 0x634000000e0b7807 */ /* 0x000fca0004000000 */
[----:B------:R-:W-:-:S04]  /*1c80*/  IMAD.IADD R10, R10, 0x1, -R11 ;  /* 0x000000010a0a7824 */ /* 0x000fc800078e0a0b */
[----:B------:R-:W-:-:S06]  /*1c90*/  VIADD R21, R10, 0x7fe00000 ;  /* 0x7fe000000a157836 */ /* 0x000fcc0000000000 */
[----:B------:R-:W-:-:S10]  /*1ca0*/  DMUL R18, R22, R20 ;  /* 0x0000001416127228 */ /* 0x000fd40000000000 */
[----:B------:R-:W-:-:S13]  /*1cb0*/  FSETP.GTU.AND P0, PT, |R19|, 1.469367938527859385e-39, PT ;  /* 0x001000001300780b */ /* 0x000fda0003f0c200 */
[----:B------:R-:W-:Y:S05]  /*1cc0*/  @P0 BRA `(.L_x_22) ;  /* 0x0000000000940947 */ /* 0x000fea0003800000 */
[----:B------:R-:W-:Y:S01]  /*1cd0*/  DFMA R2, R22, -R2, R12 ;  /* 0x800000021602722b */ /* 0x000fe2000000000c */
[----:B------:R-:W-:-:S09]  /*1ce0*/  IMAD.MOV.U32 R20, RZ, RZ, RZ ;  /* 0x000000ffff147224 */ /* 0x000fd200078e00ff */
[C---:B------:R-:W-:Y:S02]  /*1cf0*/  FSETP.NEU.AND P0, PT, R3.reuse, RZ, PT ;  /* 0x000000ff0300720b */ /* 0x040fe40003f0d000 */
[----:B------:R-:W-:-:S04]  /*1d00*/  LOP3.LUT R9, R3, 0x80000000, R9, 0x48, !PT ;  /* 0x8000000003097812 */ /* 0x000fc800078e4809 */
[----:B------:R-:W-:-:S07]  /*1d10*/  LOP3.LUT R21, R9, R21, RZ, 0xfc, !PT ;  /* 0x0000001509157212 */ /* 0x000fce00078efcff */
[----:B------:R-:W-:Y:S05]  /*1d20*/  @!P0 BRA `(.L_x_22) ;  /* 0x00000000007c8947 */ /* 0x000fea0003800000 */
[----:B------:R-:W-:Y:S01]  /*1d30*/  IMAD.MOV R3, RZ, RZ, -R10 ;  /* 0x000000ffff037224 */ /* 0x000fe200078e0a0a */
[----:B------:R-:W-:Y:S01]  /*1d40*/  DMUL.RP R20, R22, R20 ;  /* 0x0000001416147228 */ /* 0x000fe20000008000 */
[----:B------:R-:W-:-:S06]  /*1d50*/  IMAD.MOV.U32 R2, RZ, RZ, RZ ;  /* 0x000000ffff027224 */ /* 0x000fcc00078e00ff */
[----:B------:R-:W-:-:S03]  /*1d60*/  DFMA R2, R18, -R2, R22 ;  /* 0x800000021202722b */ /* 0x000fc60000000016 */
[----:B------:R-:W-:-:S03]  /*1d70*/  LOP3.LUT R9, R21, R9, RZ, 0x3c, !PT ;  /* 0x0000000915097212 */ /* 0x000fc600078e3cff */
[----:B------:R-:W-:-:S04]  /*1d80*/  IADD3 R2, PT, PT, -R10, -0x43300000, RZ ;  /* 0xbcd000000a027810 */ /* 0x000fc80007ffe1ff */
[----:B------:R-:W-:-:S04]  /*1d90*/  FSETP.NEU.AND P0, PT, |R3|, R2, PT ;  /* 0x000000020300720b */ /* 0x000fc80003f0d200 */
[----:B------:R-:W-:Y:S02]  /*1da0*/  FSEL R18, R20, R18, !P0 ;  /* 0x0000001214127208 */ /* 0x000fe40004000000 */
[----:B------:R-:W-:Y:S01]  /*1db0*/  FSEL R19, R9, R19, !P0 ;  /* 0x0000001309137208 */ /* 0x000fe20004000000 */
[----:B------:R-:W-:Y:S06]  /*1dc0*/  BRA `(.L_x_22) ;  /* 0x0000000000547947 */ /* 0x000fec0003800000 */
.L_x_21:
[----:B------:R-:W-:-:S14]  /*1dd0*/  DSETP.NAN.AND P0, PT, R10, R10, PT ;  /* 0x0000000a0a00722a */ /* 0x000fdc0003f08000 */
[----:B------:R-:W-:Y:S05]  /*1de0*/  @P0 BRA `(.L_x_23) ;  /* 0x0000000000440947 */ /* 0x000fea0003800000 */
[----:B------:R-:W-:-:S14]  /*1df0*/  DSETP.NAN.AND P0, PT, R8, R8, PT ;  /* 0x000000080800722a */ /* 0x000fdc0003f08000 */
[----:B------:R-:W-:Y:S05]  /*1e00*/  @P0 BRA `(.L_x_24) ;  /* 0x0000000000300947 */ /* 0x000fea0003800000 */
[----:B------:R-:W-:Y:S01]  /*1e10*/  ISETP.NE.AND P0, PT, R25, R24, PT ;  /* 0x000000181900720c */ /* 0x000fe20003f05270 */
[----:B------:R-:W-:Y:S02]  /*1e20*/  IMAD.MOV.U32 R18, RZ, RZ, 0x0 ;  /* 0x00000000ff127424 */ /* 0x000fe400078e00ff */
[----:B------:R-:W-:-:S10]  /*1e30*/  IMAD.MOV.U32 R19, RZ, RZ, -0x80000 ;  /* 0xfff80000ff137424 */ /* 0x000fd400078e00ff */
[----:B------:R-:W-:Y:S05]  /*1e40*/  @!P0 BRA `(.L_x_22) ;  /* 0x0000000000348947 */ /* 0x000fea0003800000 */
[----:B------:R-:W-:Y:S02]  /*1e50*/  ISETP.NE.AND P0, PT, R25, 0x7ff00000, PT ;  /* 0x7ff000001900780c */ /* 0x000fe40003f05270 */
[----:B------:R-:W-:Y:S02]  /*1e60*/  LOP3.LUT R19, R11, 0x80000000, R9, 0x48, !PT ;  /* 0x800000000b137812 */ /* 0x000fe400078e4809 */
[----:B------:R-:W-:-:S13]  /*1e70*/  ISETP.EQ.OR P0, PT, R24, RZ, !P0 ;  /* 0x000000ff1800720c */ /* 0x000fda0004702670 */
[----:B------:R-:W-:Y:S01]  /*1e80*/  @P0 LOP3.LUT R2, R19, 0x7ff00000, RZ, 0xfc, !PT ;  /* 0x7ff0000013020812 */ /* 0x000fe200078efcff */
[----:B------:R-:W-:Y:S02]  /*1e90*/  @!P0 IMAD.MOV.U32 R18, RZ, RZ, RZ ;  /* 0x000000ffff128224 */ /* 0x000fe400078e00ff */
[----:B------:R-:W-:Y:S01]  /*1ea0*/  @P0 IMAD.MOV.U32 R18, RZ, RZ, RZ ;  /* 0x000000ffff120224 */ /* 0x000fe200078e00ff */
[----:B------:R-:W-:Y:S01]  /*1eb0*/  @P0 MOV R19, R2 ;  /* 0x0000000200130202 */ /* 0x000fe20000000f00 */
[----:B------:R-:W-:Y:S06]  /*1ec0*/  BRA `(.L_x_22) ;  /* 0x0000000000147947 */ /* 0x000fec0003800000 */
.L_x_24:
[----:B------:R-:W-:Y:S01]  /*1ed0*/  LOP3.LUT R19, R9, 0x80000, RZ, 0xfc, !PT ;  /* 0x0008000009137812 */ /* 0x000fe200078efcff */
[----:B------:R-:W-:Y:S01]  /*1ee0*/  IMAD.MOV.U32 R18, RZ, RZ, R8 ;  /* 0x000000ffff127224 */ /* 0x000fe200078e0008 */
[----:B------:R-:W-:Y:S06]  /*1ef0*/  BRA `(.L_x_22) ;  /* 0x0000000000087947 */ /* 0x000fec0003800000 */
.L_x_23:
[----:B------:R-:W-:Y:S01]  /*1f00*/  LOP3.LUT R19, R11, 0x80000, RZ, 0xfc, !PT ;  /* 0x000800000b137812 */ /* 0x000fe200078efcff */
[----:B------:R-:W-:-:S07]  /*1f10*/  IMAD.MOV.U32 R18, RZ, RZ, R10 ;  /* 0x000000ffff127224 */ /* 0x000fce00078e000a */
.L_x_22:
[----:B------:R-:W-:Y:S05]  /*1f20*/  BSYNC.RECONVERGENT B2 ;  /* 0x0000000000027941 */ /* 0x000fea0003800200 */
.L_x_20:
[----:B------:R-:W-:Y:S02]  /*1f30*/  IMAD.MOV.U32 R17, RZ, RZ, 0x0 ;  /* 0x00000000ff117424 */ /* 0x000fe400078e00ff */
[----:B------:R-:W-:Y:S02]  /*1f40*/  IMAD.MOV.U32 R2, RZ, RZ, R18 ;  /* 0x000000ffff027224 */ /* 0x000fe400078e0012 */
[----:B------:R-:W-:Y:S01]  /*1f50*/  IMAD.MOV.U32 R3, RZ, RZ, R19 ;  /* 0x000000ffff037224 */ /* 0x000fe200078e0013 */
[----:B------:R-:W-:Y:S06]  /*1f60*/  RET.REL.NODEC R16 `(glm_logistic_diff_nll) ;  /* 0xffffffe010247950 */ /* 0x000fec0003c3ffff */
.L_x_25:
        /* <DEDUP_REMOVED lines=9> */
.L_x_27:


//--------------------- .nv.shared.reserved.0     --------------------------
	.section	.nv.shared.reserved.0,"aw",@nobits
	.weak		__nv_reservedSMEM_offset_0_alias
	.size		__nv_reservedSMEM_offset_0_alias, 0, 64
	.other		__nv_reservedSMEM_offset_0_alias,@"STO_CUDA_RESERVED_SHARED STV_DEFAULT"
__nv_reservedSMEM_offset_0_alias:
	.zero		0
	.zero		64


//--------------------- .nv.constant0.glm_add_prior --------------------------
	.section	.nv.constant0.glm_add_prior,"a",@progbits
	.sectionflags	@""
	.align	4
.nv.constant0.glm_add_prior:
	.zero		928


//--------------------- .nv.constant0.glm_logistic_diff_nll --------------------------
	.section	.nv.constant0.glm_logistic_diff_nll,"a",@progbits
	.sectionflags	@""
	.align	4
.nv.constant0.glm_logistic_diff_nll:
	.zero		936


//--------------------- SYMBOLS --------------------------

	.type		.nv.reservedSmem.offset0,@object
	.size		.nv.reservedSmem.offset0,0x4
